	.headerflags	@"EF_CUDA_TEXMODE_UNIFIED EF_CUDA_64BIT_ADDRESS EF_CUDA_SM86 EF_CUDA_VIRTUAL_SM(EF_CUDA_SM86)"
	.elftype	@"ET_EXEC"


//--------------------- .nv.info                  --------------------------
	.section	.nv.info,"",@"SHT_CUDA_INFO"
	.align	4


	//----- nvinfo : EIATTR_REGCOUNT
	.align		4
        /*0000*/ 	.byte	0x04, 0x2f
        /*0002*/ 	.short	(.L_1 - .L_0)
	.align		4
.L_0:
        /*0004*/ 	.word	index@(triton_mm)
        /*0008*/ 	.word	0x000000ff


	//----- nvinfo : EIATTR_MAX_STACK_SIZE
	.align		4
.L_1:
        /*000c*/ 	.byte	0x04, 0x23
        /*000e*/ 	.short	(.L_3 - .L_2)
	.align		4
.L_2:
        /*0010*/ 	.word	index@(triton_mm)
        /*0014*/ 	.word	0x00000000


	//----- nvinfo : EIATTR_MIN_STACK_SIZE
	.align		4
.L_3:
        /*0018*/ 	.byte	0x04, 0x12
        /*001a*/ 	.short	(.L_5 - .L_4)
	.align		4
.L_4:
        /*001c*/ 	.word	index@(triton_mm)
        /*0020*/ 	.word	0x00000058


	//----- nvinfo : EIATTR_FRAME_SIZE
	.align		4
.L_5:
        /*0024*/ 	.byte	0x04, 0x11
        /*0026*/ 	.short	(.L_7 - .L_6)
	.align		4
.L_6:
        /*0028*/ 	.word	index@(triton_mm)
        /*002c*/ 	.word	0x00000058
.L_7:


//--------------------- .nv.info.triton_mm        --------------------------
	.section	.nv.info.triton_mm,"",@"SHT_CUDA_INFO"
	.align	4


	//----- nvinfo : EIATTR_CUDA_API_VERSION
	.align		4
        /*0000*/ 	.byte	0x04, 0x37
        /*0002*/ 	.short	(.L_9 - .L_8)
.L_8:
        /*0004*/ 	.word	0x0000007b


	//----- nvinfo : EIATTR_SW2861232_WAR
	.align		4
.L_9:
        /*0008*/ 	.byte	0x01, 0x35
	.zero		2


	//----- nvinfo : EIATTR_PARAM_CBANK
	.align		4
        /*000c*/ 	.byte	0x04, 0x0a
        /*000e*/ 	.short	(.L_11 - .L_10)
	.align		4
.L_10:
        /*0010*/ 	.word	index@(.nv.constant0.triton_mm)
        /*0014*/ 	.short	0x0160
        /*0016*/ 	.short	0x001c


	//----- nvinfo : EIATTR_CBANK_PARAM_SIZE
	.align		4
.L_11:
        /*0018*/ 	.byte	0x03, 0x19
        /*001a*/ 	.short	0x001c


	//----- nvinfo : EIATTR_KPARAM_INFO
	.align		4
        /*001c*/ 	.byte	0x04, 0x17
        /*001e*/ 	.short	(.L_13 - .L_12)
.L_12:
        /*0020*/ 	.word	0x00000000
        /*0024*/ 	.short	0x0003
        /*0026*/ 	.short	0x0018
        /*0028*/ 	.byte	0x00, 0xf0, 0x11, 0x00


	//----- nvinfo : EIATTR_KPARAM_INFO
	.align		4
.L_13:
        /*002c*/ 	.byte	0x04, 0x17
        /*002e*/ 	.short	(.L_15 - .L_14)
.L_14:
        /*0030*/ 	.word	0x00000000
        /*0034*/ 	.short	0x0002
        /*0036*/ 	.short	0x0010
        /*0038*/ 	.byte	0x00, 0xf0, 0x21, 0x00


	//----- nvinfo : EIATTR_KPARAM_INFO
	.align		4
.L_15:
        /*003c*/ 	.byte	0x04, 0x17
        /*003e*/ 	.short	(.L_17 - .L_16)
.L_16:
        /*0040*/ 	.word	0x00000000
        /*0044*/ 	.short	0x0001
        /*0046*/ 	.short	0x0008
        /*0048*/ 	.byte	0x00, 0xf0, 0x21, 0x00


	//----- nvinfo : EIATTR_KPARAM_INFO
	.align		4
.L_17:
        /*004c*/ 	.byte	0x04, 0x17
        /*004e*/ 	.short	(.L_19 - .L_18)
.L_18:
        /*0050*/ 	.word	0x00000000
        /*0054*/ 	.short	0x0000
        /*0056*/ 	.short	0x0000
        /*0058*/ 	.byte	0x00, 0xf0, 0x21, 0x00


	//----- nvinfo : EIATTR_MAXREG_COUNT
	.align		4
.L_19:
        /*005c*/ 	.byte	0x03, 0x1b
        /*005e*/ 	.short	0x00ff


	//----- nvinfo : EIATTR_EXIT_INSTR_OFFSETS
	.align		4
        /*0060*/ 	.byte	0x04, 0x1c
        /*0062*/ 	.short	(.L_21 - .L_20)


	//   ....[0]....
.L_20:
        /*0064*/ 	.word	0x00000050


	//   ....[1]....
        /*0068*/ 	.word	0x00014380


	//   ....[2]....
        /*006c*/ 	.word	0x000143d0


	//----- nvinfo : EIATTR_MAX_THREADS
	.align		4
.L_21:
        /*0070*/ 	.byte	0x04, 0x05
        /*0072*/ 	.short	(.L_23 - .L_22)
.L_22:
        /*0074*/ 	.word	0x00000080
        /*0078*/ 	.word	0x00000001
        /*007c*/ 	.word	0x00000001
.L_23:


//--------------------- .nv.rel.action            --------------------------
	.section	.nv.rel.action,"",@"SHT_CUDA_RELOCINFO"
	.align	8
	.sectionentsize	8
        /*0000*/ 	.byte	0x73, 0x00, 0x00, 0x00, 0x00, 0x00, 0x00, 0x00, 0x00, 0x00, 0x00, 0x11, 0x25, 0x00, 0x05, 0x36


//--------------------- .nv.constant0.triton_mm   --------------------------
	.section	.nv.constant0.triton_mm,"a",@progbits
	.align	4
.nv.constant0.triton_mm:
	.zero		380


//--------------------- .text.triton_mm           --------------------------
	.section	.text.triton_mm,"ax",@progbits
	.sectionflags	@"SHF_BARRIERS=1"
	.sectioninfo	@"SHI_REGISTERS=255"
	.align	128
        .global         triton_mm
        .type           triton_mm,@function
        .size           triton_mm,(.L_x_3 - triton_mm)
        .other          triton_mm,@"STO_CUDA_ENTRY STV_DEFAULT"
triton_mm:
.text.triton_mm:
[----:B------:R-:W-:-:S02]  /*0000*/  MOV R1, c[0x0][0x28] ;  /* 0x00000a0000017a02 */ /* 0x000fc40000000f00 */
[----:B------:R-:W-:Y:S02]  /*0010*/  MOV R0, c[0x0][0x178] ;  /* 0x00005e0000007a02 */ /* 0x000fe40000000f00 */
[----:B------:R-:W-:-:S03]  /*0020*/  IADD3 R1, R1, -0x58, RZ ;  /* 0xffffffa801017810 */ /* 0x000fc60007ffe0ff */
[----:B------:R-:W-:-:S05]  /*0030*/  IMAD R2, R0, 0x2260, RZ ;  /* 0x0000226000027824 */ /* 0x000fca00078e02ff */
[----:B------:R-:W-:-:S13]  /*0040*/  ISETP.NE.AND P0, PT, R2, RZ, PT ;  /* 0x000000ff0200720c */ /* 0x000fda0003f05270 */
[----:B------:R-:W-:Y:S05]  /*0050*/  @!P0 EXIT ;  /* 0x000000000000894d */ /* 0x000fea0003800000 */
[----:B------:R-:W1:Y:S01]  /*0060*/  S2R R11, SR_CTAID.X ;  /* 0x00000000000b7919 */ /* 0x000e620000002500 */
[----:B------:R-:W-:Y:S01]  /*0070*/  IMAD R0, R0, 0x32, RZ ;  /* 0x0000003200007824 */ /* 0x000fe200078e02ff */
[----:B------:R-:W-:Y:S01]  /*0080*/  ULDC.64 UR8, c[0x0][0x118] ;  /* 0x0000460000087ab9 */ /* 0x000fe20000000a00 */
[----:B------:R-:W-:Y:S01]  /*0090*/  MOV R232, 0xffffffe0 ;  /* 0xffffffe000e87802 */ /* 0x000fe20000000f00 */
[----:B------:R-:W2:Y:S01]  /*00a0*/  S2R R21, SR_TID.X ;  /* 0x0000000000157919 */ /* 0x000ea20000002100 */
[----:B------:R-:W-:Y:S01]  /*00b0*/  CS2R R140, SRZ ;  /* 0x00000000008c7805 */ /* 0x000fe2000001ff00 */
[----:B------:R-:W-:Y:S01]  /*00c0*/  IADD3 R2, R0, 0x7f, RZ ;  /* 0x0000007f00027810 */ /* 0x000fe20007ffe0ff */
[----:B------:R-:W-:Y:S01]  /*00d0*/  CS2R R142, SRZ ;  /* 0x00000000008e7805 */ /* 0x000fe2000001ff00 */
[----:B------:R-:W-:Y:S01]  /*00e0*/  IABS R23, R0 ;  /* 0x0000000000177213 */ /* 0x000fe20000000000 */
[----:B------:R-:W-:Y:S01]  /*00f0*/  CS2R R76, SRZ ;  /* 0x00000000004c7805 */ /* 0x000fe2000001ff00 */
[----:B------:R-:W-:Y:S01]  /*0100*/  CS2R R78, SRZ ;  /* 0x00000000004e7805 */ /* 0x000fe2000001ff00 */
[----:B------:R-:W-:Y:S01]  /*0110*/  CS2R R136, SRZ ;  /* 0x0000000000887805 */ /* 0x000fe2000001ff00 */
[----:B------:R-:W3:Y:S01]  /*0120*/  I2F.RP R9, R23 ;  /* 0x0000001700097306 */ /* 0x000ee20000209400 */
[----:B------:R-:W-:Y:S01]  /*0130*/  CS2R R138, SRZ ;  /* 0x00000000008a7805 */ /* 0x000fe2000001ff00 */
        /* <DEDUP_REMOVED lines=10> */
[----:B-1----:R-:W-:Y:S01]  /*01e0*/  SHF.R.S32.HI R3, RZ, 0x1f, R11 ;  /* 0x0000001fff037819 */ /* 0x002fe2000001140b */
[----:B------:R-:W-:Y:S01]  /*01f0*/  CS2R R66, SRZ ;  /* 0x0000000000427805 */ /* 0x000fe2000001ff00 */
[----:B------:R-:W-:Y:S01]  /*0200*/  ISETP.GE.AND P1, PT, R11, RZ, PT ;  /* 0x000000ff0b00720c */ /* 0x000fe20003f26270 */
[----:B------:R-:W-:Y:S01]  /*0210*/  CS2R R148, SRZ ;  /* 0x0000000000947805 */ /* 0x000fe2000001ff00 */
[-C--:B------:R-:W-:Y:S01]  /*0220*/  LEA.HI R4, R3, R11.reuse, RZ, 0x4 ;  /* 0x0000000b03047211 */ /* 0x080fe200078f20ff */
[----:B---3--:R-:W1:Y:S01]  /*0230*/  MUFU.RCP R9, R9 ;  /* 0x0000000900097308 */ /* 0x008e620000001000 */
[----:B------:R-:W-:Y:S01]  /*0240*/  SHF.R.S32.HI R3, RZ, 0x1f, R2 ;  /* 0x0000001fff037819 */ /* 0x000fe20000011402 */
[----:B------:R-:W-:Y:S01]  /*0250*/  CS2R R150, SRZ ;  /* 0x0000000000967805 */ /* 0x000fe2000001ff00 */
[----:B------:R-:W-:Y:S01]  /*0260*/  SHF.R.S32.HI R5, RZ, 0x4, R4 ;  /* 0x00000004ff057819 */ /* 0x000fe20000011404 */
[----:B------:R-:W-:Y:S01]  /*0270*/  CS2R R112, SRZ ;  /* 0x0000000000707805 */ /* 0x000fe2000001ff00 */
[----:B------:R-:W-:Y:S01]  /*0280*/  LEA.HI R3, R3, R2, RZ, 0x7 ;  /* 0x0000000203037211 */ /* 0x000fe200078f38ff */
[----:B------:R-:W-:Y:S01]  /*0290*/  CS2R R114, SRZ ;  /* 0x0000000000727805 */ /* 0x000fe2000001ff00 */
[----:B------:R-:W-:Y:S01]  /*02a0*/  SHF.L.U32 R6, R5, 0x3, RZ ;  /* 0x0000000305067819 */ /* 0x000fe200000006ff */
[----:B------:R-:W-:Y:S01]  /*02b0*/  CS2R R144, SRZ ;  /* 0x0000000000907805 */ /* 0x000fe2000001ff00 */
[----:B------:R-:W-:Y:S01]  /*02c0*/  LOP3.LUT R4, R4, 0xfffffff0, RZ, 0xc0, !PT ;  /* 0xfffffff004047812 */ /* 0x000fe200078ec0ff */
[----:B------:R-:W-:Y:S01]  /*02d0*/  CS2R R146, SRZ ;  /* 0x0000000000927805 */ /* 0x000fe2000001ff00 */
[----:B------:R-:W-:Y:S01]  /*02e0*/  LEA.HI.SX32 R3, R3, -R6, 0x19 ;  /* 0x8000000603037211 */ /* 0x000fe200078fcaff */
[----:B------:R-:W-:Y:S01]  /*02f0*/  CS2R R120, SRZ ;  /* 0x0000000000787805 */ /* 0x000fe2000001ff00 */
[----:B------:R-:W-:Y:S01]  /*0300*/  IADD3 R4, -R4, R11, RZ ;  /* 0x0000000b04047210 */ /* 0x000fe20007ffe1ff */
[----:B------:R-:W-:Y:S01]  /*0310*/  CS2R R122, SRZ ;  /* 0x00000000007a7805 */ /* 0x000fe2000001ff00 */
[----:B------:R-:W-:Y:S01]  /*0320*/  IMNMX R5, R3, 0x8, PT ;  /* 0x0000000803057817 */ /* 0x000fe20003800200 */
[----:B------:R-:W-:Y:S01]  /*0330*/  CS2R R108, SRZ ;  /* 0x00000000006c7805 */ /* 0x000fe2000001ff00 */
[----:B------:R-:W-:Y:S01]  /*0340*/  IABS R12, R4 ;  /* 0x00000004000c7213 */ /* 0x000fe20000000000 */
[----:B------:R-:W-:Y:S01]  /*0350*/  CS2R R110, SRZ ;  /* 0x00000000006e7805 */ /* 0x000fe2000001ff00 */
[-C--:B------:R-:W-:Y:S01]  /*0360*/  IABS R13, R5.reuse ;  /* 0x00000005000d7213 */ /* 0x080fe20000000000 */
[----:B------:R-:W-:Y:S01]  /*0370*/  CS2R R104, SRZ ;  /* 0x0000000000687805 */ /* 0x000fe2000001ff00 */
[----:B-1----:R-:W-:Y:S01]  /*0380*/  IADD3 R10, R9, 0xffffffe, RZ ;  /* 0x0ffffffe090a7810 */ /* 0x002fe20007ffe0ff */
[----:B------:R-:W-:Y:S01]  /*0390*/  CS2R R106, SRZ ;  /* 0x00000000006a7805 */ /* 0x000fe2000001ff00 */
[----:B------:R-:W1:Y:S01]  /*03a0*/  I2F.RP R7, R13 ;  /* 0x0000000d00077306 */ /* 0x000e620000209400 */
[----:B------:R-:W-:Y:S01]  /*03b0*/  LOP3.LUT R4, R4, R5, RZ, 0x3c, !PT ;  /* 0x0000000504047212 */ /* 0x000fe200078e3cff */
[----:B------:R-:W-:Y:S01]  /*03c0*/  CS2R R100, SRZ ;  /* 0x0000000000647805 */ /* 0x000fe2000001ff00 */
[----:B--2---:R-:W-:Y:S01]  /*03d0*/  SHF.R.U32.HI R231, RZ, 0x5, R21 ;  /* 0x00000005ffe77819 */ /* 0x004fe20000011615 */
[----:B------:R-:W-:Y:S01]  /*03e0*/  CS2R R102, SRZ ;  /* 0x0000000000667805 */ /* 0x000fe2000001ff00 */
[----:B------:R-:W-:Y:S01]  /*03f0*/  ISETP.GE.AND P3, PT, R4, RZ, PT ;  /* 0x000000ff0400720c */ /* 0x000fe20003f66270 */
[----:B------:R-:W-:Y:S01]  /*0400*/  CS2R R96, SRZ ;  /* 0x0000000000607805 */ /* 0x000fe2000001ff00 */
[----:B------:R-:W-:Y:S01]  /*0410*/  SGXT.U32 R231, R231, 0x2 ;  /* 0x00000002e7e7781a */ /* 0x000fe20000000000 */
        /* <DEDUP_REMOVED lines=8> */
[----:B-1----:R-:W1:Y:S01]  /*04a0*/  MUFU.RCP R7, R7 ;  /* 0x0000000700077308 */ /* 0x002e620000001000 */
        /* <DEDUP_REMOVED lines=9> */
[----:B------:R-:W-:-:S02]  /*0540*/  UMOV UR4, URZ ;  /* 0x0000003f00047c82 */ /* 0x000fc40008000000 */
[----:B------:R-:W-:Y:S02]  /*0550*/  UMOV UR6, URZ ;  /* 0x0000003f00067c82 */ /* 0x000fe40008000000 */
[----:B------:R-:W-:Y:S01]  /*0560*/  UMOV UR7, URZ ;  /* 0x0000003f00077c82 */ /* 0x000fe20008000000 */
[----:B-1----:R-:W-:Y:S01]  /*0570*/  IADD3 R2, R7, 0xffffffe, RZ ;  /* 0x0ffffffe07027810 */ /* 0x002fe20007ffe0ff */
[----:B------:R-:W-:Y:S01]  /*0580*/  UMOV UR5, URZ ;  /* 0x0000003f00057c82 */ /* 0x000fe20008000000 */
[----:B------:R-:W-:Y:S02]  /*0590*/  IABS R7, R11 ;  /* 0x0000000b00077213 */ /* 0x000fe40000000000 */
[----:B------:R1:W2:Y:S02]  /*05a0*/  F2I.FTZ.U32.TRUNC.NTZ R3, R2 ;  /* 0x0000000200037305 */ /* 0x0002a4000021f000 */
[----:B-1----:R-:W-:Y:S02]  /*05b0*/  MOV R2, RZ ;  /* 0x000000ff00027202 */ /* 0x002fe40000000f00 */
[----:B--2---:R-:W-:-:S05]  /*05c0*/  IADD3 R8, RZ, -R3, RZ ;  /* 0x80000003ff087210 */ /* 0x004fca0007ffe0ff */
[----:B------:R-:W-:Y:S01]  /*05d0*/  IMAD R15, R8, R13, RZ ;  /* 0x0000000d080f7224 */ /* 0x000fe200078e02ff */
[----:B------:R-:W-:-:S03]  /*05e0*/  IABS R8, R5 ;  /* 0x0000000500087213 */ /* 0x000fc60000000000 */
[----:B------:R-:W-:Y:S01]  /*05f0*/  IMAD.HI.U32 R3, R3, R15, R2 ;  /* 0x0000000f03037227 */ /* 0x000fe200078e0002 */
[----:B------:R-:W-:-:S05]  /*0600*/  IADD3 R15, RZ, -R8, RZ ;  /* 0x80000008ff0f7210 */ /* 0x000fca0007ffe0ff */
[----:B------:R-:W-:-:S04]  /*0610*/  IMAD.HI.U32 R2, R3, R7, RZ ;  /* 0x0000000703027227 */ /* 0x000fc800078e00ff */
[----:B------:R-:W-:Y:S01]  /*0620*/  IMAD R2, R2, R15, R7 ;  /* 0x0000000f02027224 */ /* 0x000fe200078e0207 */
[----:B------:R-:W-:Y:S01]  /*0630*/  LOP3.LUT R7, RZ, R5, RZ, 0x33, !PT ;  /* 0x00000005ff077212 */ /* 0x000fe200078e33ff */
[----:B------:R-:W-:Y:S02]  /*0640*/  IMAD.HI.U32 R8, R3, R12, RZ ;  /* 0x0000000c03087227 */ /* 0x000fe400078e00ff */
[----:B------:R-:W1:Y:S01]  /*0650*/  F2I.FTZ.U32.TRUNC.NTZ R3, R10 ;  /* 0x0000000a00037305 */ /* 0x000e62000021f000 */
[----:B------:R-:W-:Y:S01]  /*0660*/  ISETP.GT.U32.AND P0, PT, R13, R2, PT ;  /* 0x000000020d00720c */ /* 0x000fe20003f04070 */
[----:B------:R-:W-:-:S05]  /*0670*/  IMAD R9, R8, R15, R12 ;  /* 0x0000000f08097224 */ /* 0x000fca00078e020c */
[----:B------:R-:W-:-:S07]  /*0680*/  ISETP.GT.U32.AND P2, PT, R13, R9, PT ;  /* 0x000000090d00720c */ /* 0x000fce0003f44070 */
[----:B------:R-:W-:Y:S02]  /*0690*/  @!P0 IADD3 R2, R2, -R13, RZ ;  /* 0x8000000d02028210 */ /* 0x000fe40007ffe0ff */
[----:B-1----:R-:W-:Y:S02]  /*06a0*/  IADD3 R10, RZ, -R3, RZ ;  /* 0x80000003ff0a7210 */ /* 0x002fe40007ffe0ff */
[----:B------:R-:W-:Y:S02]  /*06b0*/  ISETP.GT.U32.AND P0, PT, R13, R2, PT ;  /* 0x000000020d00720c */ /* 0x000fe40003f04070 */
[----:B------:R-:W-:Y:S02]  /*06c0*/  @!P2 IADD3 R9, R9, -R13, RZ ;  /* 0x8000000d0909a210 */ /* 0x000fe40007ffe0ff */
[----:B------:R-:W-:-:S09]  /*06d0*/  @!P2 IADD3 R8, R8, 0x1, RZ ;  /* 0x000000010808a810 */ /* 0x000fd20007ffe0ff */
[-C--:B------:R-:W-:Y:S02]  /*06e0*/  @!P0 IADD3 R2, R2, -R13.reuse, RZ ;  /* 0x8000000d02028210 */ /* 0x080fe40007ffe0ff */
[----:B------:R-:W-:Y:S02]  /*06f0*/  ISETP.NE.AND P0, PT, R5, RZ, PT ;  /* 0x000000ff0500720c */ /* 0x000fe40003f05270 */
[----:B------:R-:W-:Y:S02]  /*0700*/  @!P1 IADD3 R2, -R2, RZ, RZ ;  /* 0x000000ff02029210 */ /* 0x000fe40007ffe1ff */
[----:B------:R-:W-:Y:S01]  /*0710*/  ISETP.GE.U32.AND P1, PT, R9, R13, PT ;  /* 0x0000000d0900720c */ /* 0x000fe20003f26070 */
[----:B------:R-:W-:Y:S01]  /*0720*/  IMAD R9, R10, R23, RZ ;  /* 0x000000170a097224 */ /* 0x000fe200078e02ff */
[----:B------:R-:W-:Y:S02]  /*0730*/  SEL R5, R7, R2, !P0 ;  /* 0x0000000207057207 */ /* 0x000fe40004000000 */
[----:B------:R-:W-:-:S02]  /*0740*/  SHF.R.U32.HI R2, RZ, 0x3, R21 ;  /* 0x00000003ff027819 */ /* 0x000fc40000011615 */
[----:B------:R-:W-:Y:S02]  /*0750*/  IADD3 R4, R6, R5, RZ ;  /* 0x0000000506047210 */ /* 0x000fe40007ffe0ff */
[----:B------:R-:W-:Y:S02]  /*0760*/  SGXT.U32 R5, R2, 0x4 ;  /* 0x000000040205781a */ /* 0x000fe40000000000 */
[----:B------:R-:W-:Y:S02]  /*0770*/  SHF.L.U32 R4, R4, 0x7, RZ ;  /* 0x0000000704047819 */ /* 0x000fe400000006ff */
[----:B------:R-:W-:Y:S02]  /*0780*/  MOV R2, RZ ;  /* 0x000000ff00027202 */ /* 0x000fe40000000f00 */
[C---:B------:R-:W-:Y:S02]  /*0790*/  LOP3.LUT R12, R4.reuse, R5, RZ, 0xfc, !PT ;  /* 0x00000005040c7212 */ /* 0x040fe400078efcff */
[----:B------:R-:W-:Y:S01]  /*07a0*/  LOP3.LUT R14, R4, 0x10, R5, 0xfe, !PT ;  /* 0x00000010040e7812 */ /* 0x000fe200078efe05 */
[----:B------:R-:W-:Y:S01]  /*07b0*/  IMAD.HI.U32 R2, R3, R9, R2 ;  /* 0x0000000903027227 */ /* 0x000fe200078e0002 */
[----:B------:R-:W-:-:S02]  /*07c0*/  IABS R3, R0 ;  /* 0x0000000000037213 */ /* 0x000fc40000000000 */
[----:B------:R-:W-:Y:S02]  /*07d0*/  IABS R9, R12 ;  /* 0x0000000c00097213 */ /* 0x000fe40000000000 */
[----:B------:R-:W-:Y:S02]  /*07e0*/  IABS R11, R14 ;  /* 0x0000000e000b7213 */ /* 0x000fe40000000000 */
[----:B------:R-:W-:Y:S01]  /*07f0*/  IADD3 R17, RZ, -R3, RZ ;  /* 0x80000003ff117210 */ /* 0x000fe20007ffe0ff */
[----:B------:R-:W-:Y:S01]  /*0800*/  IMAD.HI.U32 R3, R2, R9, RZ ;  /* 0x0000000902037227 */ /* 0x000fe200078e00ff */
[----:B------:R-:W-:Y:S02]  /*0810*/  @P1 IADD3 R8, R8, 0x1, RZ ;  /* 0x0000000108081810 */ /* 0x000fe40007ffe0ff */
[--C-:B------:R-:W-:Y:S01]  /*0820*/  LOP3.LUT R16, R4, 0x30, R5.reuse, 0xfe, !PT ;  /* 0x0000003004107812 */ /* 0x100fe200078efe05 */
[----:B------:R-:W-:Y:S01]  /*0830*/  IMAD.HI.U32 R6, R2, R11, RZ ;  /* 0x0000000b02067227 */ /* 0x000fe200078e00ff */
[----:B------:R-:W-:-:S02]  /*0840*/  LOP3.LUT R15, R4, 0x20, R5, 0xfe, !PT ;  /* 0x00000020040f7812 */ /* 0x000fc400078efe05 */
[----:B------:R-:W-:Y:S01]  /*0850*/  @!P3 IADD3 R8, -R8, RZ, RZ ;  /* 0x000000ff0808b210 */ /* 0x000fe20007ffe1ff */
[----:B------:R-:W-:Y:S01]  /*0860*/  IMAD R3, R3, R17, R9 ;  /* 0x0000001103037224 */ /* 0x000fe200078e0209 */
[----:B------:R-:W-:Y:S01]  /*0870*/  IABS R10, R15 ;  /* 0x0000000f000a7213 */ /* 0x000fe20000000000 */
[----:B------:R-:W-:Y:S01]  /*0880*/  IMAD R6, R6, R17, R11 ;  /* 0x0000001106067224 */ /* 0x000fe200078e020b */
[----:B------:R-:W-:Y:S02]  /*0890*/  IABS R11, R16 ;  /* 0x00000010000b7213 */ /* 0x000fe40000000000 */
[----:B------:R-:W-:Y:S01]  /*08a0*/  ISETP.GT.U32.AND P3, PT, R23, R3, PT ;  /* 0x000000031700720c */ /* 0x000fe20003f64070 */
[C---:B------:R-:W-:Y:S01]  /*08b0*/  IMAD.HI.U32 R9, R2.reuse, R10, RZ ;  /* 0x0000000a02097227 */ /* 0x040fe200078e00ff */
[----:B------:R-:W-:Y:S02]  /*08c0*/  SEL R7, R7, R8, !P0 ;  /* 0x0000000807077207 */ /* 0x000fe40004000000 */
[----:B------:R-:W-:Y:S01]  /*08d0*/  ISETP.GT.U32.AND P0, PT, R23, R6, PT ;  /* 0x000000061700720c */ /* 0x000fe20003f04070 */
[----:B------:R-:W-:Y:S01]  /*08e0*/  IMAD.HI.U32 R8, R2, R11, RZ ;  /* 0x0000000b02087227 */ /* 0x000fe200078e00ff */
[----:B------:R-:W-:-:S02]  /*08f0*/  LOP3.LUT R18, R4, 0x40, R5, 0xfe, !PT ;  /* 0x0000004004127812 */ /* 0x000fc400078efe05 */
[----:B------:R-:W-:Y:S01]  /*0900*/  ISETP.GE.AND P4, PT, R14, RZ, PT ;  /* 0x000000ff0e00720c */ /* 0x000fe20003f86270 */
[-C--:B------:R-:W-:Y:S01]  /*0910*/  IMAD R8, R8, R17.reuse, R11 ;  /* 0x0000001108087224 */ /* 0x080fe200078e020b */
[----:B------:R-:W-:Y:S01]  /*0920*/  IABS R13, R18 ;  /* 0x00000012000d7213 */ /* 0x000fe20000000000 */
[----:B------:R-:W-:Y:S01]  /*0930*/  IMAD R9, R9, R17, R10 ;  /* 0x0000001109097224 */ /* 0x000fe200078e020a */
[----:B------:R-:W-:Y:S02]  /*0940*/  LOP3.LUT R14, R4, 0x50, R5, 0xfe, !PT ;  /* 0x00000050040e7812 */ /* 0x000fe400078efe05 */
[----:B------:R-:W-:Y:S01]  /*0950*/  @!P3 IADD3 R3, R3, -R23, RZ ;  /* 0x800000170303b210 */ /* 0x000fe20007ffe0ff */
[----:B------:R-:W-:Y:S01]  /*0960*/  IMAD.HI.U32 R10, R2, R13, RZ ;  /* 0x0000000d020a7227 */ /* 0x000fe200078e00ff */
[C---:B------:R-:W-:Y:S02]  /*0970*/  ISETP.GT.U32.AND P3, PT, R23.reuse, R8, PT ;  /* 0x000000081700720c */ /* 0x040fe40003f64070 */
[----:B------:R-:W-:Y:S01]  /*0980*/  ISETP.GT.U32.AND P2, PT, R23, R9, PT ;  /* 0x000000091700720c */ /* 0x000fe20003f44070 */
[----:B------:R-:W-:Y:S01]  /*0990*/  IMAD R10, R10, R17, R13 ;  /* 0x000000110a0a7224 */ /* 0x000fe200078e020d */
[----:B------:R-:W-:-:S02]  /*09a0*/  @!P0 IADD3 R6, R6, -R23, RZ ;  /* 0x8000001706068210 */ /* 0x000fc40007ffe0ff */
[C---:B------:R-:W-:Y:S02]  /*09b0*/  ISETP.GT.U32.AND P6, PT, R23.reuse, R3, PT ;  /* 0x000000031700720c */ /* 0x040fe40003fc4070 */
[----:B------:R-:W-:Y:S02]  /*09c0*/  ISETP.GE.AND P1, PT, R12, RZ, PT ;  /* 0x000000ff0c00720c */ /* 0x000fe40003f26270 */
[----:B------:R-:W-:Y:S02]  /*09d0*/  IABS R12, R14 ;  /* 0x0000000e000c7213 */ /* 0x000fe40000000000 */
[----:B------:R-:W-:Y:S02]  /*09e0*/  ISETP.GT.U32.AND P5, PT, R23, R6, PT ;  /* 0x000000061700720c */ /* 0x000fe40003fa4070 */
[----:B------:R-:W-:Y:S01]  /*09f0*/  LOP3.LUT R19, R4, 0x60, R5, 0xfe, !PT ;  /* 0x0000006004137812 */ /* 0x000fe200078efe05 */
[----:B------:R-:W-:Y:S01]  /*0a00*/  IMAD.HI.U32 R11, R2, R12, RZ ;  /* 0x0000000c020b7227 */ /* 0x000fe200078e00ff */
[----:B------:R-:W-:-:S02]  /*0a10*/  @!P3 IADD3 R8, R8, -R23, RZ ;  /* 0x800000170808b210 */ /* 0x000fc40007ffe0ff */
[----:B------:R-:W-:Y:S01]  /*0a20*/  @!P2 IADD3 R9, R9, -R23, RZ ;  /* 0x800000170909a210 */ /* 0x000fe20007ffe0ff */
[----:B------:R-:W-:Y:S01]  /*0a30*/  IMAD R11, R11, R17, R12 ;  /* 0x000000110b0b7224 */ /* 0x000fe200078e020c */
[----:B------:R-:W-:Y:S02]  /*0a40*/  ISETP.GT.U32.AND P2, PT, R23, R10, PT ;  /* 0x0000000a1700720c */ /* 0x000fe40003f44070 */
[----:B------:R-:W-:Y:S02]  /*0a50*/  @!P6 IADD3 R3, R3, -R23, RZ ;  /* 0x800000170303e210 */ /* 0x000fe40007ffe0ff */
[----:B------:R-:W-:Y:S02]  /*0a60*/  IABS R13, R19 ;  /* 0x00000013000d7213 */ /* 0x000fe40000000000 */
[C---:B------:R-:W-:Y:S02]  /*0a70*/  ISETP.GT.U32.AND P6, PT, R23.reuse, R8, PT ;  /* 0x000000081700720c */ /* 0x040fe40003fc4070 */
[----:B------:R-:W-:Y:S01]  /*0a80*/  @!P5 IADD3 R6, R6, -R23, RZ ;  /* 0x800000170606d210 */ /* 0x000fe20007ffe0ff */
[----:B------:R-:W-:Y:S01]  /*0a90*/  IMAD.HI.U32 R12, R2, R13, RZ ;  /* 0x0000000d020c7227 */ /* 0x000fe200078e00ff */
[----:B------:R-:W-:-:S02]  /*0aa0*/  ISETP.GT.U32.AND P5, PT, R23, R11, PT ;  /* 0x0000000b1700720c */ /* 0x000fc40003fa4070 */
[----:B------:R-:W-:Y:S01]  /*0ab0*/  @!P1 IADD3 R3, -R3, RZ, RZ ;  /* 0x000000ff03039210 */ /* 0x000fe20007ffe1ff */
[----:B------:R-:W-:Y:S01]  /*0ac0*/  IMAD R12, R12, R17, R13 ;  /* 0x000000110c0c7224 */ /* 0x000fe200078e020d */
[-C--:B------:R-:W-:Y:S02]  /*0ad0*/  @!P2 IADD3 R10, R10, -R23.reuse, RZ ;  /* 0x800000170a0aa210 */ /* 0x080fe40007ffe0ff */
[----:B------:R-:W-:Y:S02]  /*0ae0*/  @!P4 IADD3 R6, -R6, RZ, RZ ;  /* 0x000000ff0606c210 */ /* 0x000fe40007ffe1ff */
[C---:B------:R-:W-:Y:S02]  /*0af0*/  ISETP.GT.U32.AND P1, PT, R23.reuse, R10, PT ;  /* 0x0000000a1700720c */ /* 0x040fe40003f24070 */
[----:B------:R-:W-:Y:S02]  /*0b00*/  @!P6 IADD3 R8, R8, -R23, RZ ;  /* 0x800000170808e210 */ /* 0x000fe40007ffe0ff */
[----:B------:R-:W-:-:S02]  /*0b10*/  ISETP.GT.U32.AND P6, PT, R23, R12, PT ;  /* 0x0000000c1700720c */ /* 0x000fc40003fc4070 */
[----:B------:R-:W-:Y:S02]  /*0b20*/  @!P5 IADD3 R11, R11, -R23, RZ ;  /* 0x800000170b0bd210 */ /* 0x000fe40007ffe0ff */
[----:B------:R-:W-:Y:S02]  /*0b30*/  SHF.L.U32 R20, R7, 0x7, RZ ;  /* 0x0000000707147819 */ /* 0x000fe400000006ff */
[----:B------:R-:W-:Y:S02]  /*0b40*/  ISETP.GT.U32.AND P4, PT, R23, R11, PT ;  /* 0x0000000b1700720c */ /* 0x000fe40003f84070 */
[----:B------:R-:W-:Y:S01]  /*0b50*/  LOP3.LUT R26, R20, R5, RZ, 0xfc, !PT ;  /* 0x00000005141a7212 */ /* 0x000fe200078efcff */
[----:B------:R1:W-:Y:S01]  /*0b60*/  STL [R1+0x54], R20 ;  /* 0x0000541401007387 */ /* 0x0003e20000100800 */
[----:B------:R-:W-:Y:S02]  /*0b70*/  LOP3.LUT R7, R4, 0x70, R5, 0xfe, !PT ;  /* 0x0000007004077812 */ /* 0x000fe400078efe05 */
[----:B------:R-:W-:-:S02]  /*0b80*/  @!P1 IADD3 R10, R10, -R23, RZ ;  /* 0x800000170a0a9210 */ /* 0x000fc40007ffe0ff */
[----:B------:R-:W-:Y:S02]  /*0b90*/  @!P6 IADD3 R12, R12, -R23, RZ ;  /* 0x800000170c0ce210 */ /* 0x000fe40007ffe0ff */
[----:B------:R-:W-:Y:S01]  /*0ba0*/  LOP3.LUT R231, R4, R231, RZ, 0xfc, !PT ;  /* 0x000000e704e77212 */ /* 0x000fe200078efcff */
[----:B------:R-:W-:Y:S01]  /*0bb0*/  IMAD.HI R4, R26, 0x2e8ba2e9, RZ ;  /* 0x2e8ba2e91a047827 */ /* 0x000fe200078e02ff */
[----:B------:R-:W-:Y:S02]  /*0bc0*/  ISETP.GE.AND P1, PT, R19, RZ, PT ;  /* 0x000000ff1300720c */ /* 0x000fe40003f26270 */
[----:B------:R-:W-:Y:S02]  /*0bd0*/  IABS R19, R7 ;  /* 0x0000000700137213 */ /* 0x000fe40000000000 */
[----:B------:R-:W-:Y:S02]  /*0be0*/  ISETP.GT.U32.AND P6, PT, R23, R12, PT ;  /* 0x0000000c1700720c */ /* 0x000fe40003fc4070 */
[----:B------:R-:W-:Y:S01]  /*0bf0*/  @!P4 IADD3 R11, R11, -R23, RZ ;  /* 0x800000170b0bc210 */ /* 0x000fe20007ffe0ff */
[----:B------:R-:W-:Y:S01]  /*0c00*/  IMAD.HI.U32 R2, R2, R19, RZ ;  /* 0x0000001302027227 */ /* 0x000fe200078e00ff */
[----:B------:R-:W-:-:S02]  /*0c10*/  ISETP.GE.AND P4, PT, R7, RZ, PT ;  /* 0x000000ff0700720c */ /* 0x000fc40003f86270 */
[----:B------:R-:W-:Y:S02]  /*0c20*/  SHF.R.U32.HI R7, RZ, 0x1f, R4 ;  /* 0x0000001fff077819 */ /* 0x000fe40000011604 */
[----:B------:R-:W-:Y:S02]  /*0c30*/  LOP3.LUT R25, R20, 0x10, R5, 0xfe, !PT ;  /* 0x0000001014197812 */ /* 0x000fe400078efe05 */
[----:B------:R-:W-:Y:S01]  /*0c40*/  LEA.HI.SX32 R7, R4, R7, 0x1b ;  /* 0x0000000704077211 */ /* 0x000fe200078fdaff */
[----:B------:R-:W-:Y:S01]  /*0c50*/  IMAD R4, R2, R17, R19 ;  /* 0x0000001102047224 */ /* 0x000fe200078e0213 */
[----:B------:R-:W-:Y:S01]  /*0c60*/  ISETP.GE.AND P5, PT, R14, RZ, PT ;  /* 0x000000ff0e00720c */ /* 0x000fe20003fa6270 */
[----:B------:R-:W-:Y:S01]  /*0c70*/  IMAD.HI R13, R25, 0x2e8ba2e9, RZ ;  /* 0x2e8ba2e9190d7827 */ /* 0x000fe200078e02ff */
[----:B------:R-:W-:Y:S02]  /*0c80*/  @!P6 IADD3 R12, R12, -R23, RZ ;  /* 0x800000170c0ce210 */ /* 0x000fe40007ffe0ff */
[----:B------:R-:W-:-:S02]  /*0c90*/  ISETP.GT.U32.AND P6, PT, R23, R4, PT ;  /* 0x000000041700720c */ /* 0x000fc40003fc4070 */
[C---:B------:R-:W-:Y:S02]  /*0ca0*/  LOP3.LUT R27, R20.reuse, 0x20, R5, 0xfe, !PT ;  /* 0x00000020141b7812 */ /* 0x040fe400078efe05 */
[----:B------:R-:W-:Y:S02]  /*0cb0*/  SHF.R.U32.HI R14, RZ, 0x1f, R13 ;  /* 0x0000001fff0e7819 */ /* 0x000fe4000001160d */
[C-C-:B------:R-:W-:Y:S02]  /*0cc0*/  LOP3.LUT R29, R20.reuse, 0x30, R5.reuse, 0xfe, !PT ;  /* 0x00000030141d7812 */ /* 0x140fe400078efe05 */
[----:B------:R-:W-:Y:S02]  /*0cd0*/  ISETP.GT.U32.AND P3, PT, R23, R9, PT ;  /* 0x000000091700720c */ /* 0x000fe40003f64070 */
[----:B------:R-:W-:Y:S01]  /*0ce0*/  ISETP.GE.AND P0, PT, R15, RZ, PT ;  /* 0x000000ff0f00720c */ /* 0x000fe20003f06270 */
[----:B------:R-:W-:Y:S01]  /*0cf0*/  IMAD.HI R15, R27, 0x2e8ba2e9, RZ ;  /* 0x2e8ba2e91b0f7827 */ /* 0x000fe200078e02ff */
[----:B------:R-:W-:-:S02]  /*0d00*/  LOP3.LUT R32, R20, 0x60, R5, 0xfe, !PT ;  /* 0x0000006014207812 */ /* 0x000fc400078efe05 */
[----:B------:R-:W-:Y:S02]  /*0d10*/  @!P6 IADD3 R4, R4, -R23, RZ ;  /* 0x800000170404e210 */ /* 0x000fe40007ffe0ff */
[----:B------:R-:W-:Y:S01]  /*0d20*/  LEA.HI.SX32 R14, R13, R14, 0x1b ;  /* 0x0000000e0d0e7211 */ /* 0x000fe200078fdaff */
[----:B------:R-:W-:Y:S01]  /*0d30*/  IMAD.HI R13, R29, 0x2e8ba2e9, RZ ;  /* 0x2e8ba2e91d0d7827 */ /* 0x000fe200078e02ff */
[----:B------:R-:W-:Y:S02]  /*0d40*/  ISETP.GT.U32.AND P6, PT, R23, R4, PT ;  /* 0x000000041700720c */ /* 0x000fe40003fc4070 */
[----:B------:R-:W-:Y:S01]  /*0d50*/  LOP3.LUT R34, R20, 0x70, R5, 0xfe, !PT ;  /* 0x0000007014227812 */ /* 0x000fe200078efe05 */
[----:B------:R-:W-:Y:S01]  /*0d60*/  IMAD.HI R17, R32, 0x2e8ba2e9, RZ ;  /* 0x2e8ba2e920117827 */ /* 0x000fe200078e02ff */
[----:B------:R-:W-:Y:S02]  /*0d70*/  ISETP.GE.AND P2, PT, R16, RZ, PT ;  /* 0x000000ff1000720c */ /* 0x000fe40003f46270 */
[----:B------:R-:W-:Y:S01]  /*0d80*/  SHF.R.U32.HI R2, RZ, 0x1f, R15 ;  /* 0x0000001fff027819 */ /* 0x000fe2000001160f */
[----:B------:R-:W-:Y:S01]  /*0d90*/  IMAD.HI R19, R34, 0x2e8ba2e9, RZ ;  /* 0x2e8ba2e922137827 */ /* 0x000fe200078e02ff */
[----:B------:R-:W-:-:S02]  /*0da0*/  LOP3.LUT R28, R20, 0x40, R5, 0xfe, !PT ;  /* 0x00000040141c7812 */ /* 0x000fc400078efe05 */
[----:B------:R-:W-:Y:S02]  /*0db0*/  LOP3.LUT R30, R20, 0x50, R5, 0xfe, !PT ;  /* 0x00000050141e7812 */ /* 0x000fe400078efe05 */
[----:B------:R-:W-:Y:S02]  /*0dc0*/  SHF.R.U32.HI R16, RZ, 0x1f, R13 ;  /* 0x0000001fff107819 */ /* 0x000fe4000001160d */
[----:B------:R-:W-:Y:S01]  /*0dd0*/  LEA.HI.SX32 R2, R15, R2, 0x1b ;  /* 0x000000020f027211 */ /* 0x000fe200078fdaff */
[----:B------:R-:W-:Y:S01]  /*0de0*/  IMAD.HI R15, R28, 0x2e8ba2e9, RZ ;  /* 0x2e8ba2e91c0f7827 */ /* 0x000fe200078e02ff */
[----:B------:R-:W-:Y:S02]  /*0df0*/  SHF.R.U32.HI R22, RZ, 0x1f, R17 ;  /* 0x0000001fff167819 */ /* 0x000fe40000011611 */
[----:B------:R-:W-:Y:S01]  /*0e00*/  LEA.HI.SX32 R16, R13, R16, 0x1b ;  /* 0x000000100d107211 */ /* 0x000fe200078fdaff */
[----:B------:R-:W-:Y:S01]  /*0e10*/  IMAD.HI R13, R30, 0x2e8ba2e9, RZ ;  /* 0x2e8ba2e91e0d7827 */ /* 0x000fe200078e02ff */
[----:B------:R-:W-:-:S02]  /*0e20*/  @!P3 IADD3 R9, R9, -R23, RZ ;  /* 0x800000170909b210 */ /* 0x000fc40007ffe0ff */
[----:B------:R-:W-:Y:S02]  /*0e30*/  @!P6 IADD3 R4, R4, -R23, RZ ;  /* 0x800000170404e210 */ /* 0x000fe40007ffe0ff */
[----:B------:R-:W-:Y:S02]  /*0e40*/  ISETP.GE.AND P3, PT, R18, RZ, PT ;  /* 0x000000ff1200720c */ /* 0x000fe40003f66270 */
[----:B------:R-:W-:Y:S02]  /*0e50*/  SHF.R.U32.HI R24, RZ, 0x1f, R19 ;  /* 0x0000001fff187819 */ /* 0x000fe40000011613 */
[----:B------:R-:W-:Y:S01]  /*0e60*/  LEA.HI.SX32 R17, R17, R22, 0x1b ;  /* 0x0000001611117211 */ /* 0x000fe200078fdaff */
[----:B------:R-:W-:Y:S01]  /*0e70*/  IMAD R22, R2, -0xb0, R27 ;  /* 0xffffff5002167824 */ /* 0x000fe200078e021b */
[----:B------:R-:W-:Y:S02]  /*0e80*/  SHF.R.U32.HI R18, RZ, 0x1f, R15 ;  /* 0x0000001fff127819 */ /* 0x000fe4000001160f */
[----:B------:R-:W-:-:S02]  /*0e90*/  ISETP.NE.AND P6, PT, R0, RZ, PT ;  /* 0x000000ff0000720c */ /* 0x000fc40003fc5270 */
[----:B------:R-:W-:Y:S02]  /*0ea0*/  LOP3.LUT R2, RZ, R0, RZ, 0x33, !PT ;  /* 0x00000000ff027212 */ /* 0x000fe400078e33ff */
[----:B------:R-:W-:Y:S02]  /*0eb0*/  @!P4 IADD3 R4, -R4, RZ, RZ ;  /* 0x000000ff0404c210 */ /* 0x000fe40007ffe1ff */
[----:B-1----:R-:W-:Y:S02]  /*0ec0*/  SHF.R.U32.HI R20, RZ, 0x1f, R13 ;  /* 0x0000001fff147819 */ /* 0x002fe4000001160d */
[----:B------:R-:W-:Y:S02]  /*0ed0*/  SHF.L.U32 R0, R21, 0x2, RZ ;  /* 0x0000000215007819 */ /* 0x000fe400000006ff */
[----:B------:R-:W-:Y:S01]  /*0ee0*/  LEA.HI.SX32 R19, R19, R24, 0x1b ;  /* 0x0000001813137211 */ /* 0x000fe200078fdaff */
[----:B------:R-:W-:Y:S01]  /*0ef0*/  IMAD R24, R16, -0xb0, R29 ;  /* 0xffffff5010187824 */ /* 0x000fe200078e021d */
[----:B------:R-:W-:Y:S01]  /*0f00*/  LEA.HI.SX32 R15, R15, R18, 0x1b ;  /* 0x000000120f0f7211 */ /* 0x000fe200078fdaff */
[----:B------:R-:W-:Y:S01]  /*0f10*/  IMAD R18, R7, -0xb0, R26 ;  /* 0xffffff5007127824 */ /* 0x000fe200078e021a */
[----:B------:R-:W-:-:S02]  /*0f20*/  SEL R36, R2, R3, !P6 ;  /* 0x0000000302247207 */ /* 0x000fc40007000000 */
[----:B------:R-:W-:Y:S01]  /*0f30*/  SEL R16, R2, R4, !P6 ;  /* 0x0000000402107207 */ /* 0x000fe20007000000 */
[----:B------:R-:W-:Y:S01]  /*0f40*/  IMAD R26, R15, -0xb0, R28 ;  /* 0xffffff500f1a7824 */ /* 0x000fe200078e021c */
[----:B------:R-:W-:Y:S01]  /*0f50*/  LEA.HI.SX32 R13, R13, R20, 0x1b ;  /* 0x000000140d0d7211 */ /* 0x000fe200078fdaff */
[----:B------:R-:W-:Y:S01]  /*0f60*/  IMAD R20, R14, -0xb0, R25 ;  /* 0xffffff500e147824 */ /* 0x000fe200078e0219 */
[----:B------:R-:W-:Y:S02]  /*0f70*/  @!P2 IADD3 R8, -R8, RZ, RZ ;  /* 0x000000ff0808a210 */ /* 0x000fe40007ffe1ff */
[----:B------:R-:W-:Y:S01]  /*0f80*/  LOP3.LUT R3, R0, 0x1c, RZ, 0xc0, !PT ;  /* 0x0000001c00037812 */ /* 0x000fe200078ec0ff */
[----:B------:R-:W-:Y:S01]  /*0f90*/  IMAD R28, R13, -0xb0, R30 ;  /* 0xffffff500d1c7824 */ /* 0x000fe200078e021e */
[----:B------:R-:W-:Y:S01]  /*0fa0*/  LOP3.LUT R4, R5, 0x20, RZ, 0xfc, !PT ;  /* 0x0000002005047812 */ /* 0x000fe200078efcff */
[----:B------:R-:W-:Y:S01]  /*0fb0*/  IMAD R30, R17, -0xb0, R32 ;  /* 0xffffff50111e7824 */ /* 0x000fe200078e0220 */
[C---:B------:R-:W-:Y:S01]  /*0fc0*/  SEL R38, R2.reuse, R6, !P6 ;  /* 0x0000000602267207 */ /* 0x040fe20007000000 */
[----:B------:R-:W-:Y:S01]  /*0fd0*/  IMAD R32, R19, -0xb0, R34 ;  /* 0xffffff5013207824 */ /* 0x000fe200078e0222 */
[----:B------:R-:W-:Y:S01]  /*0fe0*/  SEL R42, R2, R8, !P6 ;  /* 0x00000008022a7207 */ /* 0x000fe20007000000 */
[--C-:B------:R-:W-:Y:S01]  /*0ff0*/  IMAD R18, R18, 0xb0, R3.reuse ;  /* 0x000000b012127824 */ /* 0x100fe200078e0203 */
[----:B------:R-:W-:Y:S01]  /*1000*/  LEA R4, R4, R3, 0x5 ;  /* 0x0000000304047211 */ /* 0x000fe200078e28ff */
[--C-:B------:R-:W-:Y:S01]  /*1010*/  IMAD R23, R20, 0xb0, R3.reuse ;  /* 0x000000b014177824 */ /* 0x100fe200078e0203 */
[----:B------:R-:W-:Y:S01]  /*1020*/  @!P0 IADD3 R9, -R9, RZ, RZ ;  /* 0x000000ff09098210 */ /* 0x000fe20007ffe1ff */
[--C-:B------:R-:W-:Y:S01]  /*1030*/  IMAD R25, R22, 0xb0, R3.reuse ;  /* 0x000000b016197824 */ /* 0x100fe200078e0203 */
[----:B------:R-:W-:Y:S01]  /*1040*/  @!P3 IADD3 R10, -R10, RZ, RZ ;  /* 0x000000ff0a0ab210 */ /* 0x000fe20007ffe1ff */
[--C-:B------:R-:W-:Y:S01]  /*1050*/  IMAD R27, R24, 0xb0, R3.reuse ;  /* 0x000000b0181b7824 */ /* 0x100fe200078e0203 */
[----:B------:R-:W-:Y:S01]  /*1060*/  @!P1 IADD3 R12, -R12, RZ, RZ ;  /* 0x000000ff0c0c9210 */ /* 0x000fe20007ffe1ff */
[--C-:B------:R-:W-:Y:S01]  /*1070*/  IMAD R29, R26, 0xb0, R3.reuse ;  /* 0x000000b01a1d7824 */ /* 0x100fe200078e0203 */
[C---:B------:R-:W-:Y:S01]  /*1080*/  LOP3.LUT R6, R5.reuse, 0x30, RZ, 0xfc, !PT ;  /* 0x0000003005067812 */ /* 0x040fe200078efcff */
[--C-:B------:R-:W-:Y:S01]  /*1090*/  IMAD R31, R28, 0xb0, R3.reuse ;  /* 0x000000b01c1f7824 */ /* 0x100fe200078e0203 */
[----:B------:R-:W-:Y:S01]  /*10a0*/  LOP3.LUT R8, R5, 0x40, RZ, 0xfc, !PT ;  /* 0x0000004005087812 */ /* 0x000fe200078efcff */
[--C-:B------:R-:W-:Y:S01]  /*10b0*/  IMAD R33, R30, 0xb0, R3.reuse ;  /* 0x000000b01e217824 */ /* 0x100fe200078e0203 */
[----:B------:R-:W-:Y:S01]  /*10c0*/  @!P5 IADD3 R11, -R11, RZ, RZ ;  /* 0x000000ff0b0bd210 */ /* 0x000fe20007ffe1ff */
[----:B------:R-:W-:Y:S01]  /*10d0*/  IMAD R34, R32, 0xb0, R3 ;  /* 0x000000b020227824 */ /* 0x000fe200078e0203 */
[----:B------:R-:W-:-:S02]  /*10e0*/  MOV R19, 0x4 ;  /* 0x0000000400137802 */ /* 0x000fc40000000f00 */
[----:B------:R-:W-:Y:S01]  /*10f0*/  SHF.L.U32 R238, R4, 0x2, RZ ;  /* 0x0000000204ee7819 */ /* 0x000fe200000006ff */
[--C-:B------:R-:W-:Y:S01]  /*1100*/  IMAD R4, R36, 0xb0, R3.reuse ;  /* 0x000000b024047824 */ /* 0x100fe200078e0203 */
[----:B------:R-:W-:Y:S01]  /*1110*/  SEL R40, R2, R9, !P6 ;  /* 0x0000000902287207 */ /* 0x000fe20007000000 */
[----:B------:R-:W-:Y:S01]  /*1120*/  IMAD.WIDE R20, R18, R19, c[0x0][0x168] ;  /* 0x00005a0012147625 */ /* 0x000fe200078e0213 */
[C---:B------:R-:W-:Y:S01]  /*1130*/  SEL R44, R2.reuse, R10, !P6 ;  /* 0x0000000a022c7207 */ /* 0x040fe20007000000 */
[----:B------:R-:W-:Y:S01]  /*1140*/  CS2R R36, SRZ ;  /* 0x0000000000247805 */ /* 0x000fe2000001ff00 */
[----:B------:R-:W-:Y:S01]  /*1150*/  SEL R48, R2, R12, !P6 ;  /* 0x0000000c02307207 */ /* 0x000fe20007000000 */
[----:B------:R-:W-:Y:S01]  /*1160*/  IMAD R18, R16, 0xb0, R3 ;  /* 0x000000b010127824 */ /* 0x000fe200078e0203 */
[----:B------:R-:W-:Y:S01]  /*1170*/  LEA R6, R6, R3, 0x5 ;  /* 0x0000000306067211 */ /* 0x000fe200078e28ff */
[----:B------:R-:W-:Y:S01]  /*1180*/  IMAD.WIDE R22, R23, R19, c[0x0][0x168] ;  /* 0x00005a0017167625 */ /* 0x000fe200078e0213 */
[----:B------:R-:W-:-:S02]  /*1190*/  LEA R8, R8, R3, 0x5 ;  /* 0x0000000308087211 */ /* 0x000fc400078e28ff */
[C---:B------:R-:W-:Y:S01]  /*11a0*/  LOP3.LUT R10, R5.reuse, 0x50, RZ, 0xfc, !PT ;  /* 0x00000050050a7812 */ /* 0x040fe200078efcff */
[----:B------:R-:W-:Y:S01]  /*11b0*/  IMAD R17, R48, 0xb0, R3 ;  /* 0x000000b030117824 */ /* 0x000fe200078e0203 */
[----:B------:R-:W-:Y:S01]  /*11c0*/  LOP3.LUT R12, R5, 0x60, RZ, 0xfc, !PT ;  /* 0x00000060050c7812 */ /* 0x000fe200078efcff */
[----:B------:R-:W-:Y:S01]  /*11d0*/  IMAD.WIDE R24, R25, R19, c[0x0][0x168] ;  /* 0x00005a0019187625 */ /* 0x000fe200078e0213 */
[----:B------:R-:W-:Y:S01]  /*11e0*/  SEL R46, R2, R11, !P6 ;  /* 0x0000000b022e7207 */ /* 0x000fe20007000000 */
[----:B------:R-:W-:Y:S01]  /*11f0*/  CS2R R48, SRZ ;  /* 0x0000000000307805 */ /* 0x000fe2000001ff00 */
[----:B------:R-:W-:Y:S01]  /*1200*/  LOP3.LUT R2, R5, 0x10, RZ, 0xfc, !PT ;  /* 0x0000001005027812 */ /* 0x000fe200078efcff */
[----:B------:R-:W-:Y:S01]  /*1210*/  IMAD.WIDE R16, R17, R19, c[0x0][0x160] ;  /* 0x0000580011107625 */ /* 0x000fe200078e0213 */
[C---:B------:R-:W-:Y:S02]  /*1220*/  LEA R240, R5.reuse, R3, 0x5 ;  /* 0x0000000305f07211 */ /* 0x040fe400078e28ff */
[----:B------:R-:W-:Y:S01]  /*1230*/  LOP3.LUT R14, R5, 0x70, RZ, 0xfc, !PT ;  /* 0x00000070050e7812 */ /* 0x000fe200078efcff */
[----:B------:R-:W-:Y:S01]  /*1240*/  IMAD.WIDE R4, R4, R19, c[0x0][0x160] ;  /* 0x0000580004047625 */ /* 0x000fe200078e0213 */
[----:B------:R-:W-:-:S02]  /*1250*/  SHF.L.U32 R237, R6, 0x2, RZ ;  /* 0x0000000206ed7819 */ /* 0x000fc400000006ff */
[----:B------:R-:W-:Y:S01]  /*1260*/  SHF.L.U32 R236, R8, 0x2, RZ ;  /* 0x0000000208ec7819 */ /* 0x000fe200000006ff */
[--C-:B------:R-:W-:Y:S01]  /*1270*/  IMAD R6, R38, 0xb0, R3.reuse ;  /* 0x000000b026067824 */ /* 0x100fe200078e0203 */
[-C--:B------:R-:W-:Y:S01]  /*1280*/  LEA R10, R10, R3.reuse, 0x5 ;  /* 0x000000030a0a7211 */ /* 0x080fe200078e28ff */
[--C-:B------:R-:W-:Y:S01]  /*1290*/  IMAD R8, R40, 0xb0, R3.reuse ;  /* 0x000000b028087824 */ /* 0x100fe200078e0203 */
[----:B------:R-:W-:Y:S01]  /*12a0*/  LEA R12, R12, R3, 0x5 ;  /* 0x000000030c0c7211 */ /* 0x000fe200078e28ff */
[-C--:B------:R-:W-:Y:S01]  /*12b0*/  IMAD.WIDE R6, R6, R19.reuse, c[0x0][0x160] ;  /* 0x0000580006067625 */ /* 0x080fe200078e0213 */
[----:B------:R-:W-:Y:S01]  /*12c0*/  SHF.L.U32 R235, R10, 0x2, RZ ;  /* 0x000000020aeb7819 */ /* 0x000fe200000006ff */
[----:B------:R-:W-:Y:S01]  /*12d0*/  CS2R R40, SRZ ;  /* 0x0000000000287805 */ /* 0x000fe2000001ff00 */
[----:B------:R-:W-:Y:S01]  /*12e0*/  SHF.L.U32 R234, R12, 0x2, RZ ;  /* 0x000000020cea7819 */ /* 0x000fe200000006ff */
[----:B------:R-:W-:Y:S01]  /*12f0*/  IMAD.WIDE R8, R8, R19, c[0x0][0x160] ;  /* 0x0000580008087625 */ /* 0x000fe200078e0213 */
[----:B------:R-:W-:Y:S01]  /*1300*/  IADD3 R242, P1, R4, 0x100, RZ ;  /* 0x0000010004f27810 */ /* 0x000fe20007f3e0ff */
[----:B------:R-:W-:Y:S01]  /*1310*/  CS2R R38, SRZ ;  /* 0x0000000000267805 */ /* 0x000fe2000001ff00 */
[----:B------:R-:W-:Y:S01]  /*1320*/  LEA R14, R14, R3, 0x5 ;  /* 0x000000030e0e7211 */ /* 0x000fe200078e28ff */
[--C-:B------:R-:W-:Y:S01]  /*1330*/  IMAD R10, R42, 0xb0, R3.reuse ;  /* 0x000000b02a0a7824 */ /* 0x100fe200078e0203 */
[----:B------:R-:W-:Y:S01]  /*1340*/  IADD3.X R241, RZ, R5, RZ, P1, !PT ;  /* 0x00000005fff17210 */ /* 0x000fe20000ffe4ff */
[--C-:B------:R-:W-:Y:S01]  /*1350*/  IMAD R12, R44, 0xb0, R3.reuse ;  /* 0x000000b02c0c7824 */ /* 0x100fe200078e0203 */
[----:B------:R-:W-:Y:S01]  /*1360*/  SHF.L.U32 R233, R14, 0x2, RZ ;  /* 0x000000020ee97819 */ /* 0x000fe200000006ff */
[-C--:B------:R-:W-:Y:S01]  /*1370*/  IMAD.WIDE R10, R10, R19.reuse, c[0x0][0x160] ;  /* 0x000058000a0a7625 */ /* 0x080fe200078e0213 */
[----:B------:R-:W-:Y:S01]  /*1380*/  IADD3 R244, P0, R6, 0x100, RZ ;  /* 0x0000010006f47810 */ /* 0x000fe20007f1e0ff */
[----:B------:R-:W-:Y:S01]  /*1390*/  CS2R R44, SRZ ;  /* 0x00000000002c7805 */ /* 0x000fe2000001ff00 */
[----:B------:R-:W-:Y:S01]  /*13a0*/  IADD3 R246, P1, R8, 0x100, RZ ;  /* 0x0000010008f67810 */ /* 0x000fe20007f3e0ff */
[----:B------:R-:W-:Y:S01]  /*13b0*/  IMAD.WIDE R12, R12, R19, c[0x0][0x160] ;  /* 0x000058000c0c7625 */ /* 0x000fe200078e0213 */
[----:B------:R-:W-:Y:S01]  /*13c0*/  IADD3.X R243, RZ, R7, RZ, P0, !PT ;  /* 0x00000007fff37210 */ /* 0x000fe200007fe4ff */
[----:B------:R-:W-:Y:S01]  /*13d0*/  CS2R R42, SRZ ;  /* 0x00000000002a7805 */ /* 0x000fe2000001ff00 */
[----:B------:R-:W-:Y:S01]  /*13e0*/  IADD3.X R245, RZ, R9, RZ, P1, !PT ;  /* 0x00000009fff57210 */ /* 0x000fe20000ffe4ff */
[----:B------:R-:W-:Y:S01]  /*13f0*/  IMAD R14, R46, 0xb0, R3 ;  /* 0x000000b02e0e7824 */ /* 0x000fe200078e0203 */
[----:B------:R-:W-:Y:S01]  /*1400*/  IADD3 R248, P0, R10, 0x100, RZ ;  /* 0x000001000af87810 */ /* 0x000fe20007f1e0ff */
[----:B------:R-:W-:Y:S01]  /*1410*/  IMAD.WIDE R26, R27, R19, c[0x0][0x168] ;  /* 0x00005a001b1a7625 */ /* 0x000fe200078e0213 */
[----:B------:R-:W-:Y:S01]  /*1420*/  IADD3 R250, P1, R12, 0x100, RZ ;  /* 0x000001000cfa7810 */ /* 0x000fe20007f3e0ff */
[----:B------:R-:W-:Y:S01]  /*1430*/  CS2R R46, SRZ ;  /* 0x00000000002e7805 */ /* 0x000fe2000001ff00 */
[----:B------:R-:W-:Y:S01]  /*1440*/  IADD3.X R247, RZ, R11, RZ, P0, !PT ;  /* 0x0000000bfff77210 */ /* 0x000fe200007fe4ff */
[----:B------:R-:W-:Y:S01]  /*1450*/  IMAD.WIDE R14, R14, R19, c[0x0][0x160] ;  /* 0x000058000e0e7625 */ /* 0x000fe200078e0213 */
[----:B------:R-:W-:-:S02]  /*1460*/  IADD3.X R249, RZ, R13, RZ, P1, !PT ;  /* 0x0000000dfff97210 */ /* 0x000fc40000ffe4ff */
[----:B------:R-:W-:Y:S01]  /*1470*/  LEA R2, R2, R3, 0x5 ;  /* 0x0000000302027211 */ /* 0x000fe200078e28ff */
[-C--:B------:R-:W-:Y:S01]  /*1480*/  IMAD.WIDE R28, R29, R19.reuse, c[0x0][0x168] ;  /* 0x00005a001d1c7625 */ /* 0x080fe200078e0213 */
[----:B------:R-:W-:Y:S02]  /*1490*/  IADD3 R252, P0, R14, 0x100, RZ ;  /* 0x000001000efc7810 */ /* 0x000fe40007f1e0ff */
[----:B------:R-:W-:Y:S01]  /*14a0*/  IADD3 R0, P1, R16, 0x100, RZ ;  /* 0x0000010010007810 */ /* 0x000fe20007f3e0ff */
[----:B------:R-:W-:Y:S01]  /*14b0*/  IMAD.WIDE R30, R31, R19, c[0x0][0x168] ;  /* 0x00005a001f1e7625 */ /* 0x000fe200078e0213 */
[----:B------:R-:W-:Y:S02]  /*14c0*/  SHF.L.U32 R239, R2, 0x2, RZ ;  /* 0x0000000202ef7819 */ /* 0x000fe400000006ff */
[----:B------:R-:W-:Y:S01]  /*14d0*/  IADD3.X R251, RZ, R15, RZ, P0, !PT ;  /* 0x0000000ffffb7210 */ /* 0x000fe200007fe4ff */
[-C--:B------:R-:W-:Y:S01]  /*14e0*/  IMAD.WIDE R32, R33, R19.reuse, c[0x0][0x168] ;  /* 0x00005a0021207625 */ /* 0x080fe200078e0213 */
[----:B------:R-:W-:Y:S01]  /*14f0*/  SHF.L.U32 R240, R240, 0x2, RZ ;  /* 0x00000002f0f07819 */ /* 0x000fe200000006ff */
[----:B------:R1:W-:Y:S01]  /*1500*/  STL [R1+0x4], R0 ;  /* 0x0000040001007387 */ /* 0x0003e20000100800 */
[----:B------:R-:W-:Y:S01]  /*1510*/  IADD3 R3, -R3, 0x70, RZ ;  /* 0x0000007003037810 */ /* 0x000fe20007ffe1ff */
[----:B------:R-:W-:-:S02]  /*1520*/  IMAD.WIDE R34, R34, R19, c[0x0][0x168] ;  /* 0x00005a0022227625 */ /* 0x000fc400078e0213 */
[----:B------:R2:W-:Y:S02]  /*1530*/  LDGSTS.E.BYPASS.128 [R240], [R4.64] ;  /* 0x0000000004f07fae */ /* 0x0005e4000b901c48 */
[----:B------:R-:W-:Y:S02]  /*1540*/  IMAD.WIDE R18, R18, R19, c[0x0][0x160] ;  /* 0x0000580012127625 */ /* 0x000fe400078e0213 */
[----:B------:R2:W-:Y:S01]  /*1550*/  LDGSTS.E.BYPASS.128 [R239], [R6.64] ;  /* 0x0000000006ef7fae */ /* 0x0005e2000b901c48 */
[----:B-1----:R-:W-:Y:S02]  /*1560*/  IADD3.X R0, RZ, R17, RZ, P1, !PT ;  /* 0x00000011ff007210 */ /* 0x002fe40000ffe4ff */
[----:B------:R-:W-:Y:S01]  /*1570*/  IADD3 R2, P0, R18, 0x100, RZ ;  /* 0x0000010012027810 */ /* 0x000fe20007f1e0ff */
[----:B------:R2:W-:Y:S04]  /*1580*/  LDGSTS.E.BYPASS.128 [R238], [R8.64] ;  /* 0x0000000008ee7fae */ /* 0x0005e8000b901c48 */
[----:B------:R1:W-:Y:S04]  /*1590*/  STL [R1+0xc], R2 ;  /* 0x00000c0201007387 */ /* 0x0003e80000100800 */
[----:B------:R3:W-:Y:S04]  /*15a0*/  STL [R1], R0 ;  /* 0x0000000001007387 */ /* 0x0007e80000100800 */
[----:B------:R2:W-:Y:S01]  /*15b0*/  LDGSTS.E.BYPASS.128 [R237], [R10.64] ;  /* 0x000000000aed7fae */ /* 0x0005e2000b901c48 */
[----:B-1----:R-:W-:-:S03]  /*15c0*/  IADD3 R2, P1, R20, 0x100, RZ ;  /* 0x0000010014027810 */ /* 0x002fc60007f3e0ff */
[----:B------:R1:W-:Y:S01]  /*15d0*/  LDGSTS.E.BYPASS.128 [R236], [R12.64] ;  /* 0x000000000cec7fae */ /* 0x0003e2000b901c48 */
[----:B---3--:R-:W-:-:S03]  /*15e0*/  IADD3.X R0, RZ, R19, RZ, P0, !PT ;  /* 0x00000013ff007210 */ /* 0x008fc600007fe4ff */
[----:B------:R3:W-:Y:S04]  /*15f0*/  LDGSTS.E.BYPASS.128 [R235], [R14.64] ;  /* 0x000000000eeb7fae */ /* 0x0007e8000b901c48 */
[----:B------:R2:W-:Y:S04]  /*1600*/  LDGSTS.E.BYPASS.128 [R234], [R16.64] ;  /* 0x0000000010ea7fae */ /* 0x0005e8000b901c48 */
[----:B------:R4:W-:Y:S04]  /*1610*/  STL [R1+0x14], R2 ;  /* 0x0000140201007387 */ /* 0x0009e80000100800 */
[----:B------:R2:W-:Y:S04]  /*1620*/  LDGSTS.E.BYPASS.128 [R233], [R18.64] ;  /* 0x0000000012e97fae */ /* 0x0005e8000b901c48 */
[----:B------:R5:W-:Y:S01]  /*1630*/  STL [R1+0x8], R0 ;  /* 0x0000080001007387 */ /* 0x000be20000100800 */
[----:B----4-:R-:W-:-:S03]  /*1640*/  IADD3 R2, P0, R22, 0x100, RZ ;  /* 0x0000010016027810 */ /* 0x010fc60007f1e0ff */
[----:B------:R-:W0:Y:S04]  /*1650*/  LDGDEPBAR ;  /* 0x00000000000079af */ /* 0x000e280000000000 */
[----:B------:R4:W-:Y:S01]  /*1660*/  LDGSTS.E.BYPASS.128 [R240+0x8000], [R20.64] ;  /* 0x0800000014f07fae */ /* 0x0009e2000b901c48 */
[----:B-----5:R-:W-:-:S03]  /*1670*/  IADD3.X R0, RZ, R21, RZ, P1, !PT ;  /* 0x00000015ff007210 */ /* 0x020fc60000ffe4ff */
[----:B------:R5:W-:Y:S04]  /*1680*/  LDGSTS.E.BYPASS.128 [R239+0x8000], [R22.64] ;  /* 0x0800000016ef7fae */ /* 0x000be8000b901c48 */
[----:B------:R2:W-:Y:S04]  /*1690*/  LDGSTS.E.BYPASS.128 [R238+0x8000], [R24.64] ;  /* 0x0800000018ee7fae */ /* 0x0005e8000b901c48 */
[----:B------:R2:W-:Y:S04]  /*16a0*/  LDGSTS.E.BYPASS.128 [R237+0x8000], [R26.64] ;  /* 0x080000001aed7fae */ /* 0x0005e8000b901c48 */
[----:B------:R1:W-:Y:S04]  /*16b0*/  STL [R1+0x1c], R2 ;  /* 0x00001c0201007387 */ /* 0x0003e80000100800 */
[----:B------:R2:W-:Y:S04]  /*16c0*/  LDGSTS.E.BYPASS.128 [R236+0x8000], [R28.64] ;  /* 0x080000001cec7fae */ /* 0x0005e8000b901c48 */
[----:B------:R2:W-:Y:S01]  /*16d0*/  STL [R1+0x10], R0 ;  /* 0x0000100001007387 */ /* 0x0005e20000100800 */
[----:B-1----:R-:W-:-:S03]  /*16e0*/  IADD3 R2, P1, R24, 0x100, RZ ;  /* 0x0000010018027810 */ /* 0x002fc60007f3e0ff */
[----:B------:R1:W-:Y:S04]  /*16f0*/  LDGSTS.E.BYPASS.128 [R235+0x8000], [R30.64] ;  /* 0x080000001eeb7fae */ /* 0x0003e8000b901c48 */
[----:B------:R1:W-:Y:S01]  /*1700*/  LDGSTS.E.BYPASS.128 [R234+0x8000], [R32.64] ;  /* 0x0800000020ea7fae */ /* 0x0003e2000b901c48 */
[----:B--2---:R-:W-:-:S03]  /*1710*/  IADD3.X R0, RZ, R23, RZ, P0, !PT ;  /* 0x00000017ff007210 */ /* 0x004fc600007fe4ff */
[----:B------:R2:W-:Y:S04]  /*1720*/  LDGSTS.E.BYPASS.128 [R233+0x8000], [R34.64] ;  /* 0x0800000022e97fae */ /* 0x0005e8000b901c48 */
[----:B------:R-:W0:Y:S04]  /*1730*/  LDGDEPBAR ;  /* 0x00000000000079af */ /* 0x000e280000000000 */
[----:B------:R-:W-:Y:S06]  /*1740*/  BAR.SYNC 0x0 ;  /* 0x0000000000007b1d */ /* 0x000fec0000000000 */
[----:B------:R1:W-:Y:S04]  /*1750*/  STL [R1+0x24], R2 ;  /* 0x0000240201007387 */ /* 0x0003e80000100800 */
[----:B------:R-:W-:Y:S01]  /*1760*/  @!PT LDS RZ, [RZ] ;  /* 0x00000000fffff984 */ /* 0x000fe20000000800 */
[----:B------:R-:W-:Y:S01]  /*1770*/  @!PT LDS RZ, [RZ] ;  /* 0x00000000fffff984 */ /* 0x000fe20000000800 */
[----:B------:R-:W-:Y:S01]  /*1780*/  @!PT LDS RZ, [RZ] ;  /* 0x00000000fffff984 */ /* 0x000fe20000000800 */
[----:B------:R2:W-:Y:S04]  /*1790*/  LDGSTS.E.BYPASS.128 [R240+0x4000], [R4.64+0x80] ;  /* 0x0400008004f07fae */ /* 0x0005e8000b901c48 */
[----:B------:R2:W-:Y:S01]  /*17a0*/  STL [R1+0x18], R0 ;  /* 0x0000180001007387 */ /* 0x0005e20000100800 */
[----:B-1----:R-:W-:-:S03]  /*17b0*/  IADD3 R2, P0, R26, 0x100, RZ ;  /* 0x000001001a027810 */ /* 0x002fc60007f1e0ff */
[----:B------:R1:W-:Y:S04]  /*17c0*/  LDGSTS.E.BYPASS.128 [R239+0x4000], [R6.64+0x80] ;  /* 0x0400008006ef7fae */ /* 0x0003e8000b901c48 */
[----:B------:R1:W-:Y:S01]  /*17d0*/  LDGSTS.E.BYPASS.128 [R238+0x4000], [R8.64+0x80] ;  /* 0x0400008008ee7fae */ /* 0x0003e2000b901c48 */
[----:B--2---:R-:W-:-:S03]  /*17e0*/  IADD3.X R0, RZ, R25, RZ, P1, !PT ;  /* 0x00000019ff007210 */ /* 0x004fc60000ffe4ff */
[----:B------:R1:W-:Y:S04]  /*17f0*/  LDGSTS.E.BYPASS.128 [R237+0x4000], [R10.64+0x80] ;  /* 0x040000800aed7fae */ /* 0x0003e8000b901c48 */
[----:B------:R2:W-:Y:S04]  /*1800*/  LDGSTS.E.BYPASS.128 [R236+0x4000], [R12.64+0x80] ;  /* 0x040000800cec7fae */ /* 0x0005e8000b901c48 */
[----:B------:R3:W-:Y:S04]  /*1810*/  LDGSTS.E.BYPASS.128 [R235+0x4000], [R14.64+0x80] ;  /* 0x040000800eeb7fae */ /* 0x0007e8000b901c48 */
[----:B------:R1:W-:Y:S04]  /*1820*/  STL [R1+0x2c], R2 ;  /* 0x00002c0201007387 */ /* 0x0003e80000100800 */
[----:B------:R4:W-:Y:S01]  /*1830*/  LDGSTS.E.BYPASS.128 [R234+0x4000], [R16.64+0x80] ;  /* 0x0400008010ea7fae */ /* 0x0009e2000b901c48 */
[----:B--2---:R-:W-:-:S03]  /*1840*/  CS2R R12, SRZ ;  /* 0x00000000000c7805 */ /* 0x004fc6000001ff00 */
[----:B------:R2:W-:Y:S01]  /*1850*/  STL [R1+0x20], R0 ;  /* 0x0000200001007387 */ /* 0x0005e20000100800 */
[----:B---3--:R-:W-:Y:S01]  /*1860*/  CS2R R14, SRZ ;  /* 0x00000000000e7805 */ /* 0x008fe2000001ff00 */
[----:B-1----:R-:W-:Y:S02]  /*1870*/  IADD3 R2, P1, R28, 0x100, RZ ;  /* 0x000001001c027810 */ /* 0x002fe40007f3e0ff */
[----:B------:R1:W-:Y:S04]  /*1880*/  LDGSTS.E.BYPASS.128 [R233+0x4000], [R18.64+0x80] ;  /* 0x0400008012e97fae */ /* 0x0003e8000b901c48 */
[----:B------:R-:W0:Y:S01]  /*1890*/  LDGDEPBAR ;  /* 0x00000000000079af */ /* 0x000e220000000000 */
[----:B--2---:R-:W-:-:S03]  /*18a0*/  IADD3.X R0, RZ, R27, RZ, P0, !PT ;  /* 0x0000001bff007210 */ /* 0x004fc600007fe4ff */
[----:B------:R4:W-:Y:S04]  /*18b0*/  LDGSTS.E.BYPASS.128 [R240+0xc000], [R20.64+0x80] ;  /* 0x0c00008014f07fae */ /* 0x0009e8000b901c48 */
[----:B------:R5:W-:Y:S04]  /*18c0*/  LDGSTS.E.BYPASS.128 [R239+0xc000], [R22.64+0x80] ;  /* 0x0c00008016ef7fae */ /* 0x000be8000b901c48 */
[----:B------:R1:W-:Y:S04]  /*18d0*/  LDGSTS.E.BYPASS.128 [R238+0xc000], [R24.64+0x80] ;  /* 0x0c00008018ee7fae */ /* 0x0003e8000b901c48 */
[----:B------:R2:W-:Y:S01]  /*18e0*/  STL [R1+0x34], R2 ;  /* 0x0000340201007387 */ /* 0x0005e20000100800 */
[----:B----4-:R-:W-:-:S03]  /*18f0*/  CS2R R20, SRZ ;  /* 0x0000000000147805 */ /* 0x010fc6000001ff00 */
[----:B------:R1:W-:Y:S01]  /*1900*/  LDGSTS.E.BYPASS.128 [R237+0xc000], [R26.64+0x80] ;  /* 0x0c0000801aed7fae */ /* 0x0003e2000b901c48 */
[----:B-----5:R-:W-:-:S03]  /*1910*/  CS2R R22, SRZ ;  /* 0x0000000000167805 */ /* 0x020fc6000001ff00 */
[----:B------:R3:W-:Y:S01]  /*1920*/  STL [R1+0x28], R0 ;  /* 0x0000280001007387 */ /* 0x0007e20000100800 */
[----:B--2---:R-:W-:-:S03]  /*1930*/  IADD3 R2, P0, R30, 0x100, RZ ;  /* 0x000001001e027810 */ /* 0x004fc60007f1e0ff */
[----:B------:R2:W-:Y:S04]  /*1940*/  LDGSTS.E.BYPASS.128 [R236+0xc000], [R28.64+0x80] ;  /* 0x0c0000801cec7fae */ /* 0x0005e8000b901c48 */
[----:B------:R4:W-:Y:S01]  /*1950*/  LDGSTS.E.BYPASS.128 [R235+0xc000], [R30.64+0x80] ;  /* 0x0c0000801eeb7fae */ /* 0x0009e2000b901c48 */
[----:B---3--:R-:W-:-:S03]  /*1960*/  IADD3.X R0, RZ, R29, RZ, P1, !PT ;  /* 0x0000001dff007210 */ /* 0x008fc60000ffe4ff */
[----:B------:R3:W-:Y:S04]  /*1970*/  LDGSTS.E.BYPASS.128 [R234+0xc000], [R32.64+0x80] ;  /* 0x0c00008020ea7fae */ /* 0x0007e8000b901c48 */
[----:B------:R5:W-:Y:S01]  /*1980*/  LDGSTS.E.BYPASS.128 [R233+0xc000], [R34.64+0x80] ;  /* 0x0c00008022e97fae */ /* 0x000be2000b901c48 */
[----:B--2---:R-:W-:Y:S01]  /*1990*/  CS2R R28, SRZ ;  /* 0x00000000001c7805 */ /* 0x004fe2000001ff00 */
[----:B------:R-:W-:Y:S02]  /*19a0*/  UMOV UR8, 0x8000 ;  /* 0x0000800000087882 */ /* 0x000fe40000000000 */
[----:B------:R2:W-:Y:S04]  /*19b0*/  STL [R1+0x3c], R2 ;  /* 0x00003c0201007387 */ /* 0x0005e80000100800 */
[----:B------:R-:W0:Y:S04]  /*19c0*/  LDGDEPBAR ;  /* 0x00000000000079af */ /* 0x000e280000000000 */
[----:B------:R1:W-:Y:S01]  /*19d0*/  STL [R1+0x30], R0 ;  /* 0x0000300001007387 */ /* 0x0003e20000100800 */
[----:B--2---:R-:W-:-:S05]  /*19e0*/  IADD3 R2, P1, R32, 0x100, RZ ;  /* 0x0000010020027810 */ /* 0x004fca0007f3e0ff */
[----:B------:R2:W-:Y:S01]  /*19f0*/  STL [R1+0x44], R2 ;  /* 0x0000440201007387 */ /* 0x0005e20000100800 */
[----:B-1----:R-:W-:Y:S02]  /*1a00*/  IADD3.X R0, RZ, R31, RZ, P0, !PT ;  /* 0x0000001fff007210 */ /* 0x002fe400007fe4ff */
[----:B----4-:R-:W-:-:S03]  /*1a10*/  CS2R R30, SRZ ;  /* 0x00000000001e7805 */ /* 0x010fc6000001ff00 */
[----:B------:R1:W-:Y:S01]  /*1a20*/  STL [R1+0x38], R0 ;  /* 0x0000380001007387 */ /* 0x0003e20000100800 */
[----:B--2---:R-:W-:Y:S01]  /*1a30*/  IADD3 R2, P0, R34, 0x100, RZ ;  /* 0x0000010022027810 */ /* 0x004fe20007f1e0ff */
[----:B------:R-:W-:-:S04]  /*1a40*/  DEPBAR.LE SB0, 0x2 ;  /* 0x000080800000791a */ /* 0x000fc80000000000 */
[----:B------:R2:W-:Y:S01]  /*1a50*/  STL [R1+0x4c], R2 ;  /* 0x00004c0201007387 */ /* 0x0005e20000100800 */
[----:B-1----:R-:W-:Y:S02]  /*1a60*/  IADD3.X R0, RZ, R33, RZ, P1, !PT ;  /* 0x00000021ff007210 */ /* 0x002fe40000ffe4ff */
[----:B---3--:R-:W-:-:S03]  /*1a70*/  CS2R R32, SRZ ;  /* 0x0000000000207805 */ /* 0x008fc6000001ff00 */
[----:B------:R1:W-:Y:S01]  /*1a80*/  STL [R1+0x40], R0 ;  /* 0x0000400001007387 */ /* 0x0003e20000100800 */
[----:B--2---:R-:W-:Y:S02]  /*1a90*/  MOV R2, 0x1 ;  /* 0x0000000100027802 */ /* 0x004fe40000000f00 */
[----:B-1----:R-:W-:Y:S02]  /*1aa0*/  IADD3.X R0, RZ, R35, RZ, P0, !PT ;  /* 0x00000023ff007210 */ /* 0x002fe400007fe4ff */
[----:B-----5:R-:W-:-:S03]  /*1ab0*/  CS2R R34, SRZ ;  /* 0x0000000000227805 */ /* 0x020fc6000001ff00 */
[----:B------:R1:W-:Y:S02]  /*1ac0*/  STL [R1+0x48], R0 ;  /* 0x0000480001007387 */ /* 0x0003e40000100800 */
[----:B-1----:R-:W-:-:S05]  /*1ad0*/  IMNMX.U32 R0, R3, 0x70, PT ;  /* 0x0000007003007817 */ /* 0x002fca0003800000 */
[----:B------:R-:W-:Y:S04]  /*1ae0*/  STL [R1+0x50], R0 ;  /* 0x0000500001007387 */ /* 0x000fe80000100800 */
[----:B------:R-:W-:Y:S06]  /*1af0*/  BAR.SYNC 0x0 ;  /* 0x0000000000007b1d */ /* 0x000fec0000000000 */
.L_x_1:
[----:B------:R-:W1:Y:S04]  /*1b00*/  S2R R3, SR_TID.X ;  /* 0x0000000000037919 */ /* 0x000e680000002100 */
[----:B------:R-:W2:Y:S01]  /*1b10*/  S2R R0, SR_TID.X ;  /* 0x0000000000007919 */ /* 0x000ea20000002100 */
[----:B-1----:R-:W-:-:S04]  /*1b20*/  SHF.L.U32 R3, R3, 0x2, RZ ;  /* 0x0000000203037819 */ /* 0x002fc800000006ff */
[----:B------:R-:W-:Y:S02]  /*1b30*/  LOP3.LUT R3, R3, 0x7c, RZ, 0xc0, !PT ;  /* 0x0000007c03037812 */ /* 0x000fe400078ec0ff */
[----:B--2---:R-:W-:Y:S02]  /*1b40*/  SHF.L.U32 R0, R0, 0x2, RZ ;  /* 0x0000000200007819 */ /* 0x004fe400000006ff */
[----:B------:R-:W-:Y:S02]  /*1b50*/  LEA R9, R3, UR8, 0x7 ;  /* 0x0000000803097c11 */ /* 0x000fe4000f8e38ff */
[----:B------:R-:W-:-:S03]  /*1b60*/  LOP3.LUT R0, R0, 0x780, RZ, 0xc0, !PT ;  /* 0x0000078000007812 */ /* 0x000fc600078ec0ff */
[----:B------:R-:W-:Y:S04]  /*1b70*/  LDS.128 R160, [R9+0x80] ;  /* 0x0000800009a07984 */ /* 0x000fe80000000c00 */
[----:B------:R-:W1:Y:S04]  /*1b80*/  LDS.128 R4, [R0.X4+UR5] ;  /* 0x0000000500047984 */ /* 0x000e680008004c00 */
[----:B------:R-:W2:Y:S04]  /*1b90*/  LDS.128 R156, [R9+0x180] ;  /* 0x00018000099c7984 */ /* 0x000ea80000000c00 */
[----:B------:R-:W3:Y:S04]  /*1ba0*/  LDS.128 R152, [R9] ;  /* 0x0000000009987984 */ /* 0x000ee80000000c00 */
[----:B------:R-:W4:Y:S04]  /*1bb0*/  LDS.128 R68, [R9+0x100] ;  /* 0x0001000009447984 */ /* 0x000f280000000c00 */
[----:B------:R-:W5:Y:S04]  /*1bc0*/  LDS.128 R24, [R0.X4+UR5+0x80] ;  /* 0x0000800500187984 */ /* 0x000f680008004c00 */
[----:B------:R-:W5:Y:S01]  /*1bd0*/  LDS.128 R16, [R0.X4+UR5+0x100] ;  /* 0x0001000500107984 */ /* 0x000f620008004c00 */
[C---:B-1----:R-:W-:Y:S01]  /*1be0*/  FFMA R8, R4.reuse, R160, R85 ;  /* 0x000000a004087223 */ /* 0x042fe20000000055 */
[----:B--2---:R-:W-:-:S03]  /*1bf0*/  FFMA R10, R4, R156, R87 ;  /* 0x0000009c040a7223 */ /* 0x004fc60000000057 */
[C---:B------:R-:W-:Y:S01]  /*1c00*/  FFMA R11, R5.reuse, R161, R8 ;  /* 0x000000a1050b7223 */ /* 0x040fe20000000008 */
[C---:B---3--:R-:W-:Y:S01]  /*1c10*/  FFMA R84, R4.reuse, R152, R84 ;  /* 0x0000009804547223 */ /* 0x048fe20000000054 */
[C---:B------:R-:W-:Y:S01]  /*1c20*/  FFMA R3, R5.reuse, R157, R10 ;  /* 0x0000009d05037223 */ /* 0x040fe2000000000a */
[----:B----4-:R-:W-:Y:S02]  /*1c30*/  FFMA R4, R4, R68, R86 ;  /* 0x0000004404047223 */ /* 0x010fe40000000056 */
[C---:B------:R-:W-:Y:S01]  /*1c40*/  FFMA R165, R5.reuse, R153, R84 ;  /* 0x0000009905a57223 */ /* 0x040fe20000000054 */
[C---:B------:R-:W-:Y:S01]  /*1c50*/  FFMA R164, R6.reuse, R158, R3 ;  /* 0x0000009e06a47223 */ /* 0x040fe20000000003 */
[----:B------:R-:W1:Y:S01]  /*1c60*/  LDS.128 R84, [R0.X4+UR5+0x180] ;  /* 0x0001800500547984 */ /* 0x000e620008004c00 */
[----:B------:R-:W-:Y:S01]  /*1c70*/  FFMA R5, R5, R69, R4 ;  /* 0x0000004505057223 */ /* 0x000fe20000000004 */
[C---:B------:R-:W-:Y:S01]  /*1c80*/  FFMA R4, R6.reuse, R162, R11 ;  /* 0x000000a206047223 */ /* 0x040fe2000000000b */
[----:B------:R-:W-:Y:S01]  /*1c90*/  FFMA R8, R6, R154, R165 ;  /* 0x0000009a06087223 */ /* 0x000fe200000000a5 */
[----:B-----5:R-:W-:Y:S01]  /*1ca0*/  FFMA R34, R24, R68, R34 ;  /* 0x0000004418227223 */ /* 0x020fe20000000022 */
[----:B------:R-:W-:Y:S01]  /*1cb0*/  FFMA R10, R6, R70, R5 ;  /* 0x00000046060a7223 */ /* 0x000fe20000000005 */
[C---:B------:R-:W-:Y:S01]  /*1cc0*/  FFMA R5, R7.reuse, R163, R4 ;  /* 0x000000a307057223 */ /* 0x040fe20000000004 */
[C---:B------:R-:W-:Y:S01]  /*1cd0*/  FFMA R4, R7.reuse, R155, R8 ;  /* 0x0000009b07047223 */ /* 0x040fe20000000008 */
[C---:B------:R-:W-:Y:S01]  /*1ce0*/  FFMA R8, R24.reuse, R160, R33 ;  /* 0x000000a018087223 */ /* 0x040fe20000000021 */
[C---:B------:R-:W-:Y:S01]  /*1cf0*/  FFMA R3, R7.reuse, R71, R10 ;  /* 0x0000004707037223 */ /* 0x040fe2000000000a */
[C---:B------:R-:W-:Y:S01]  /*1d00*/  FFMA R10, R24.reuse, R156, R35 ;  /* 0x0000009c180a7223 */ /* 0x040fe20000000023 */
[----:B------:R-:W-:Y:S01]  /*1d10*/  FFMA R24, R24, R152, R32 ;  /* 0x0000009818187223 */ /* 0x000fe20000000020 */
[----:B------:R-:W-:Y:S01]  /*1d20*/  FFMA R6, R7, R159, R164 ;  /* 0x0000009f07067223 */ /* 0x000fe200000000a4 */
[C---:B------:R-:W-:Y:S01]  /*1d30*/  FFMA R11, R25.reuse, R69, R34 ;  /* 0x00000045190b7223 */ /* 0x040fe20000000022 */
[C---:B------:R-:W-:Y:S01]  /*1d40*/  FFMA R7, R25.reuse, R157, R10 ;  /* 0x0000009d19077223 */ /* 0x040fe2000000000a */
[C---:B------:R-:W-:Y:S01]  /*1d50*/  FFMA R165, R25.reuse, R161, R8 ;  /* 0x000000a119a57223 */ /* 0x040fe20000000008 */
[----:B------:R-:W-:Y:S01]  /*1d60*/  FFMA R25, R25, R153, R24 ;  /* 0x0000009919197223 */ /* 0x000fe20000000018 */
[----:B------:R-:W2:Y:S01]  /*1d70*/  LDS.128 R32, [R0.X4+UR5+0x800] ;  /* 0x0008000500207984 */ /* 0x000ea20008004c00 */
[C---:B------:R-:W-:Y:S01]  /*1d80*/  FFMA R10, R26.reuse, R70, R11 ;  /* 0x000000461a0a7223 */ /* 0x040fe2000000000b */
[C---:B------:R-:W-:Y:S01]  /*1d90*/  FFMA R24, R26.reuse, R158, R7 ;  /* 0x0000009e1a187223 */ /* 0x040fe20000000007 */
[C---:B------:R-:W-:Y:S01]  /*1da0*/  FFMA R8, R26.reuse, R154, R25 ;  /* 0x0000009a1a087223 */ /* 0x040fe20000000019 */
[----:B------:R-:W-:Y:S01]  /*1db0*/  FFMA R26, R26, R162, R165 ;  /* 0x000000a21a1a7223 */ /* 0x000fe200000000a5 */
[C---:B------:R-:W-:Y:S01]  /*1dc0*/  FFMA R11, R27.reuse, R71, R10 ;  /* 0x000000471b0b7223 */ /* 0x040fe2000000000a */
        /* <DEDUP_REMOVED lines=10> */
[----:B------:R-:W3:Y:S01]  /*1e70*/  LDS.128 R24, [R0.X4+UR5+0x880] ;  /* 0x0008800500187984 */ /* 0x000ee20008004c00 */
[----:B------:R-:W-:Y:S01]  /*1e80*/  FFMA R17, R17, R153, R12 ;  /* 0x0000009911117223 */ /* 0x000fe2000000000c */
[C---:B------:R-:W-:Y:S01]  /*1e90*/  FFMA R14, R18.reuse, R70, R15 ;  /* 0x00000046120e7223 */ /* 0x040fe2000000000f */
[C---:B------:R-:W-:Y:S01]  /*1ea0*/  FFMA R164, R18.reuse, R158, R13 ;  /* 0x0000009e12a47223 */ /* 0x040fe2000000000d */
[C---:B------:R-:W-:Y:S01]  /*1eb0*/  FFMA R12, R18.reuse, R162, R165 ;  /* 0x000000a2120c7223 */ /* 0x040fe200000000a5 */
[----:B------:R-:W-:Y:S01]  /*1ec0*/  FFMA R16, R18, R154, R17 ;  /* 0x0000009a12107223 */ /* 0x000fe20000000011 */
[C---:B------:R-:W-:Y:S01]  /*1ed0*/  FFMA R15, R19.reuse, R71, R14 ;  /* 0x00000047130f7223 */ /* 0x040fe2000000000e */
[C---:B-1----:R-:W-:Y:S01]  /*1ee0*/  FFMA R82, R84.reuse, R68, R82 ;  /* 0x0000004454527223 */ /* 0x042fe20000000052 */
[C---:B------:R-:W-:Y:S01]  /*1ef0*/  FFMA R18, R84.reuse, R156, R83 ;  /* 0x0000009c54127223 */ /* 0x040fe20000000053 */
[C---:B------:R-:W-:Y:S01]  /*1f00*/  FFMA R13, R19.reuse, R155, R16 ;  /* 0x0000009b130d7223 */ /* 0x040fe20000000010 */
[C---:B------:R-:W-:Y:S01]  /*1f10*/  FFMA R16, R84.reuse, R160, R81 ;  /* 0x000000a054107223 */ /* 0x040fe20000000051 */
[C---:B------:R-:W-:Y:S01]  /*1f20*/  FFMA R14, R19.reuse, R159, R164 ;  /* 0x0000009f130e7223 */ /* 0x040fe200000000a4 */
[----:B------:R-:W-:Y:S01]  /*1f30*/  FFMA R80, R84, R152, R80 ;  /* 0x0000009854507223 */ /* 0x000fe20000000050 */
[----:B------:R-:W-:Y:S01]  /*1f40*/  FFMA R12, R19, R163, R12 ;  /* 0x000000a3130c7223 */ /* 0x000fe2000000000c */
[----:B------:R-:W1:Y:S01]  /*1f50*/  LDS.128 R164, [R0.X4+UR5+0x900] ;  /* 0x0009000500a47984 */ /* 0x000e620008004c00 */
[C---:B------:R-:W-:Y:S01]  /*1f60*/  FFMA R19, R85.reuse, R69, R82 ;  /* 0x0000004555137223 */ /* 0x040fe20000000052 */
[C---:B------:R-:W-:Y:S01]  /*1f70*/  FFMA R17, R85.reuse, R157, R18 ;  /* 0x0000009d55117223 */ /* 0x040fe20000000012 */
[C---:B------:R-:W-:Y:S01]  /*1f80*/  FFMA R81, R85.reuse, R161, R16 ;  /* 0x000000a155517223 */ /* 0x040fe20000000010 */
[----:B------:R-:W-:Y:S01]  /*1f90*/  FFMA R85, R85, R153, R80 ;  /* 0x0000009955557223 */ /* 0x000fe20000000050 */
[C---:B------:R-:W-:Y:S01]  /*1fa0*/  FFMA R18, R86.reuse, R70, R19 ;  /* 0x0000004656127223 */ /* 0x040fe20000000013 */
[C---:B------:R-:W-:Y:S01]  /*1fb0*/  FFMA R82, R86.reuse, R158, R17 ;  /* 0x0000009e56527223 */ /* 0x040fe20000000011 */
[C---:B------:R-:W-:Y:S01]  /*1fc0*/  FFMA R16, R86.reuse, R162, R81 ;  /* 0x000000a256107223 */ /* 0x040fe20000000051 */
[----:B------:R-:W-:Y:S01]  /*1fd0*/  FFMA R80, R86, R154, R85 ;  /* 0x0000009a56507223 */ /* 0x000fe20000000055 */
[C---:B------:R-:W-:Y:S01]  /*1fe0*/  FFMA R19, R87.reuse, R71, R18 ;  /* 0x0000004757137223 */ /* 0x040fe20000000012 */
[C---:B------:R-:W-:Y:S01]  /*1ff0*/  FFMA R18, R87.reuse, R159, R82 ;  /* 0x0000009f57127223 */ /* 0x040fe20000000052 */
[C---:B--2---:R-:W-:Y:S01]  /*2000*/  FFMA R82, R32.reuse, R68, R22 ;  /* 0x0000004420527223 */ /* 0x044fe20000000016 */
[C---:B------:R-:W-:Y:S01]  /*2010*/  FFMA R17, R87.reuse, R155, R80 ;  /* 0x0000009b57117223 */ /* 0x040fe20000000050 */
[C---:B------:R-:W-:Y:S01]  /*2020*/  FFMA R80, R32.reuse, R156, R23 ;  /* 0x0000009c20507223 */ /* 0x040fe20000000017 */
[C---:B------:R-:W-:Y:S01]  /*2030*/  FFMA R22, R32.reuse, R160, R21 ;  /* 0x000000a020167223 */ /* 0x040fe20000000015 */
[----:B------:R-:W-:Y:S01]  /*2040*/  FFMA R20, R32, R152, R20 ;  /* 0x0000009820147223 */ /* 0x000fe20000000014 */
[----:B------:R-:W-:Y:S01]  /*2050*/  FFMA R16, R87, R163, R16 ;  /* 0x000000a357107223 */ /* 0x000fe20000000010 */
[C---:B------:R-:W-:Y:S01]  /*2060*/  FFMA R21, R33.reuse, R157, R80 ;  /* 0x0000009d21157223 */ /* 0x040fe20000000050 */
[----:B------:R-:W2:Y:S01]  /*2070*/  LDS.128 R84, [R0.X4+UR5+0x980] ;  /* 0x0009800500547984 */ /* 0x000ea20008004c00 */
[C---:B------:R-:W-:Y:S01]  /*2080*/  FFMA R23, R33.reuse, R69, R82 ;  /* 0x0000004521177223 */ /* 0x040fe20000000052 */
[C---:B------:R-:W-:Y:S01]  /*2090*/  FFMA R81, R33.reuse, R161, R22 ;  /* 0x000000a121517223 */ /* 0x040fe20000000016 */
[----:B------:R-:W-:Y:S01]  /*20a0*/  FFMA R33, R33, R153, R20 ;  /* 0x0000009921217223 */ /* 0x000fe20000000014 */
[C---:B------:R-:W-:Y:S01]  /*20b0*/  FFMA R80, R34.reuse, R158, R21 ;  /* 0x0000009e22507223 */ /* 0x040fe20000000015 */
[C---:B------:R-:W-:Y:S01]  /*20c0*/  FFMA R22, R34.reuse, R70, R23 ;  /* 0x0000004622167223 */ /* 0x040fe20000000017 */
[C---:B------:R-:W-:Y:S01]  /*20d0*/  FFMA R20, R34.reuse, R162, R81 ;  /* 0x000000a222147223 */ /* 0x040fe20000000051 */
[----:B------:R-:W-:Y:S01]  /*20e0*/  FFMA R32, R34, R154, R33 ;  /* 0x0000009a22207223 */ /* 0x000fe20000000021 */
[C---:B---3--:R-:W-:Y:S01]  /*20f0*/  FFMA R34, R24.reuse, R156, R39 ;  /* 0x0000009c18227223 */ /* 0x048fe20000000027 */
[C---:B------:R-:W-:Y:S01]  /*2100*/  FFMA R38, R24.reuse, R68, R38 ;  /* 0x0000004418267223 */ /* 0x040fe20000000026 */
[C---:B------:R-:W-:Y:S01]  /*2110*/  FFMA R23, R35.reuse, R71, R22 ;  /* 0x0000004723177223 */ /* 0x040fe20000000016 */
[C---:B------:R-:W-:Y:S01]  /*2120*/  FFMA R21, R35.reuse, R155, R32 ;  /* 0x0000009b23157223 */ /* 0x040fe20000000020 */
[C---:B------:R-:W-:Y:S01]  /*2130*/  FFMA R32, R24.reuse, R160, R37 ;  /* 0x000000a018207223 */ /* 0x040fe20000000025 */
[----:B------:R-:W-:Y:S01]  /*2140*/  FFMA R24, R24, R152, R36 ;  /* 0x0000009818187223 */ /* 0x000fe20000000024 */
[C---:B------:R-:W-:Y:S01]  /*2150*/  FFMA R22, R35.reuse, R159, R80 ;  /* 0x0000009f23167223 */ /* 0x040fe20000000050 */
[----:B------:R-:W-:Y:S01]  /*2160*/  FFMA R20, R35, R163, R20 ;  /* 0x000000a323147223 */ /* 0x000fe20000000014 */
[----:B------:R-:W3:Y:S01]  /*2170*/  LDS.128 R80, [R0.X4+UR5+0x1000] ;  /* 0x0010000500507984 */ /* 0x000ee20008004c00 */
        /* <DEDUP_REMOVED lines=10> */
[C---:B-1----:R-:W-:Y:S01]  /*2220*/  FFMA R34, R164.reuse, R156, R43 ;  /* 0x0000009ca4227223 */ /* 0x042fe2000000002b */
[C---:B------:R-:W-:Y:S01]  /*2230*/  FFMA R25, R27.reuse, R155, R32 ;  /* 0x0000009b1b197223 */ /* 0x040fe20000000020 */
[C---:B------:R-:W-:Y:S01]  /*2240*/  FFMA R32, R164.reuse, R160, R41 ;  /* 0x000000a0a4207223 */ /* 0x040fe20000000029 */
[----:B------:R-:W-:Y:S01]  /*2250*/  FFMA R24, R27, R163, R24 ;  /* 0x000000a31b187223 */ /* 0x000fe20000000018 */
[C---:B------:R-:W-:Y:S01]  /*2260*/  FFMA R27, R165.reuse, R157, R34 ;  /* 0x0000009da51b7223 */ /* 0x040fe20000000022 */
[C---:B------:R-:W-:Y:S01]  /*2270*/  FFMA R42, R164.reuse, R68, R42 ;  /* 0x00000044a42a7223 */ /* 0x040fe2000000002a */
[C---:B------:R-:W-:Y:S01]  /*2280*/  FFMA R39, R165.reuse, R161, R32 ;  /* 0x000000a1a5277223 */ /* 0x040fe20000000020 */
[----:B------:R-:W-:Y:S01]  /*2290*/  FFMA R40, R164, R152, R40 ;  /* 0x00000098a4287223 */ /* 0x000fe20000000028 */
[----:B------:R-:W1:Y:S01]  /*22a0*/  LDS.128 R32, [R0.X4+UR5+0x1080] ;  /* 0x0010800500207984 */ /* 0x000e620008004c00 */
[----:B------:R-:W-:Y:S01]  /*22b0*/  FFMA R36, R166, R158, R27 ;  /* 0x0000009ea6247223 */ /* 0x000fe2000000001b */
[C---:B------:R-:W-:Y:S01]  /*22c0*/  FFMA R37, R165.reuse, R69, R42 ;  /* 0x00000045a5257223 */ /* 0x040fe2000000002a */
[----:B------:R-:W-:-:S02]  /*22d0*/  FFMA R165, R165, R153, R40 ;  /* 0x00000099a5a57223 */ /* 0x000fc40000000028 */
[----:B------:R-:W-:Y:S01]  /*22e0*/  FFMA R205, R167, R159, R36 ;  /* 0x0000009fa7cd7223 */ /* 0x000fe20000000024 */
[C---:B--2---:R-:W-:Y:S01]  /*22f0*/  FFMA R38, R84.reuse, R156, R63 ;  /* 0x0000009c54267223 */ /* 0x044fe2000000003f */
        /* <DEDUP_REMOVED lines=10> */
[----:B------:R-:W2:Y:S01]  /*23a0*/  LDS.128 R36, [R0.X4+UR5+0x1100] ;  /* 0x0011000500247984 */ /* 0x000ea20008004c00 */
[C---:B------:R-:W-:Y:S01]  /*23b0*/  FFMA R42, R86.reuse, R70, R43 ;  /* 0x00000046562a7223 */ /* 0x040fe2000000002b */
[C---:B------:R-:W-:Y:S01]  /*23c0*/  FFMA R200, R86.reuse, R162, R61 ;  /* 0x000000a256c87223 */ /* 0x040fe2000000003d */
[----:B------:R-:W-:Y:S01]  /*23d0*/  FFMA R40, R86, R154, R85 ;  /* 0x0000009a56287223 */ /* 0x000fe20000000055 */
[C---:B---3--:R-:W-:Y:S01]  /*23e0*/  FFMA R90, R80.reuse, R68, R90 ;  /* 0x00000044505a7223 */ /* 0x048fe2000000005a */
[C---:B------:R-:W-:Y:S01]  /*23f0*/  FFMA R203, R87.reuse, R71, R42 ;  /* 0x0000004757cb7223 */ /* 0x040fe2000000002a */
[C---:B------:R-:W-:Y:S01]  /*2400*/  FFMA R42, R80.reuse, R156, R91 ;  /* 0x0000009c502a7223 */ /* 0x040fe2000000005b */
[----:B------:R-:W-:Y:S01]  /*2410*/  FFMA R201, R87, R155, R40 ;  /* 0x0000009b57c97223 */ /* 0x000fe20000000028 */
[----:B------:R-:W-:Y:S01]  /*2420*/  FFMA R40, R80, R160, R89 ;  /* 0x000000a050287223 */ /* 0x000fe20000000059 */
        /* <DEDUP_REMOVED lines=11> */
[-C--:B------:R-:W-:Y:S01]  /*24e0*/  FFMA R206, R167, R71.reuse, R206 ;  /* 0x00000047a7ce7223 */ /* 0x080fe200000000ce */
[----:B------:R-:W-:Y:S01]  /*24f0*/  FFMA R199, R83, R71, R62 ;  /* 0x0000004753c77223 */ /* 0x000fe2000000003e */
[-C--:B------:R-:W-:Y:S01]  /*2500*/  FFMA R204, R167, R155.reuse, R204 ;  /* 0x0000009ba7cc7223 */ /* 0x080fe200000000cc */
[----:B------:R-:W-:Y:S01]  /*2510*/  FFMA R197, R83, R155, R60 ;  /* 0x0000009b53c57223 */ /* 0x000fe2000000003c */
        /* <DEDUP_REMOVED lines=15> */
[----:B------:R-:W-:Y:S01]  /*2610*/  FFMA R193, R35, R155, R32 ;  /* 0x0000009b23c17223 */ /* 0x000fe20000000020 */
[C---:B--2---:R-:W-:Y:S01]  /*2620*/  FFMA R34, R36.reuse, R156, R59 ;  /* 0x0000009c24227223 */ /* 0x044fe2000000003b */
[C---:B------:R-:W-:Y:S01]  /*2630*/  FFMA R58, R36.reuse, R68, R58 ;  /* 0x00000044243a7223 */ /* 0x040fe2000000003a */
[C---:B------:R-:W-:Y:S01]  /*2640*/  FFMA R32, R36.reuse, R160, R57 ;  /* 0x000000a024207223 */ /* 0x040fe20000000039 */
[----:B------:R-:W-:Y:S01]  /*2650*/  FFMA R36, R36, R152, R56 ;  /* 0x0000009824247223 */ /* 0x000fe20000000038 */
[C---:B------:R-:W-:Y:S01]  /*2660*/  FFMA R57, R37.reuse, R157, R34 ;  /* 0x0000009d25397223 */ /* 0x040fe20000000022 */
[C---:B------:R-:W-:Y:S01]  /*2670*/  FFMA R59, R37.reuse, R69, R58 ;  /* 0x00000045253b7223 */ /* 0x040fe2000000003a */
[----:B------:R-:W-:Y:S01]  /*2680*/  FFMA R61, R37, R161, R32 ;  /* 0x000000a1253d7223 */ /* 0x000fe20000000020 */
[----:B------:R-:W-:Y:S01]  /*2690*/  FFMA R192, R35, R163, R192 ;  /* 0x000000a323c07223 */ /* 0x000fe200000000c0 */
[----:B------:R-:W-:Y:S01]  /*26a0*/  FFMA R37, R37, R153, R36 ;  /* 0x0000009925257223 */ /* 0x000fe20000000024 */
[----:B------:R-:W2:Y:S01]  /*26b0*/  LDS.128 R32, [R0.X4+UR5+0x1880] ;  /* 0x0018800500207984 */ /* 0x000ea20008004c00 */
        /* <DEDUP_REMOVED lines=24> */
[----:B------:R-:W-:Y:S01]  /*2840*/  FFMA R185, R43, R155, R40 ;  /* 0x0000009b2bb97223 */ /* 0x000fe20000000028 */
[C---:B------:R-:W-:Y:S01]  /*2850*/  FFMA R40, R52.reuse, R160, R93 ;  /* 0x000000a034287223 */ /* 0x040fe2000000005d */
[----:B------:R-:W-:Y:S01]  /*2860*/  FFMA R52, R52, R152, R92 ;  /* 0x0000009834347223 */ /* 0x000fe2000000005c */
[C---:B------:R-:W-:Y:S01]  /*2870*/  FFMA R57, R53.reuse, R157, R42 ;  /* 0x0000009d35397223 */ /* 0x040fe2000000002a */
[C---:B------:R-:W-:Y:S01]  /*2880*/  FFMA R59, R53.reuse, R69, R94 ;  /* 0x00000045353b7223 */ /* 0x040fe2000000005e */
[----:B------:R-:W-:Y:S01]  /*2890*/  FFMA R61, R53, R161, R40 ;  /* 0x000000a1353d7223 */ /* 0x000fe20000000028 */
        /* <DEDUP_REMOVED lines=9> */
[C---:B--2---:R-:W-:Y:S01]  /*2930*/  FFMA R54, R32.reuse, R156, R99 ;  /* 0x0000009c20367223 */ /* 0x044fe20000000063 */
[----:B------:R-:W-:Y:S01]  /*2940*/  FFMA R181, R55, R155, R52 ;  /* 0x0000009b37b57223 */ /* 0x000fe20000000034 */
[C---:B------:R-:W-:Y:S01]  /*2950*/  FFMA R98, R32.reuse, R68, R98 ;  /* 0x0000004420627223 */ /* 0x040fe20000000062 */
        /* <DEDUP_REMOVED lines=38> */
[C---:B------:R-:W-:Y:S01]  /*2bc0*/  FFMA R61, R41.reuse, R161, R36 ;  /* 0x000000a1293d7223 */ /* 0x040fe20000000024 */
[----:B------:R-:W-:Y:S01]  /*2bd0*/  FFMA R41, R41, R153, R40 ;  /* 0x0000009929297223 */ /* 0x000fe20000000028 */
[C---:B------:R-:W-:Y:S01]  /*2be0*/  FFMA R175, R39.reuse, R71, R56 ;  /* 0x0000004727af7223 */ /* 0x040fe20000000038 */
[----:B------:R-:W-:Y:S01]  /*2bf0*/  FFMA R172, R39, R163, R172 ;  /* 0x000000a327ac7223 */ /* 0x000fe200000000ac */
[C---:B------:R-:W-:Y:S01]  /*2c00*/  FFMA R56, R42.reuse, R70, R59 ;  /* 0x000000462a387223 */ /* 0x040fe2000000003b */
[C---:B------:R-:W-:Y:S01]  /*2c10*/  FFMA R40, R42.reuse, R154, R41 ;  /* 0x0000009a2a287223 */ /* 0x040fe20000000029 */
[----:B------:R-:W1:Y:S01]  /*2c20*/  LDS.128 R36, [R0.X4+UR5+0x2100] ;  /* 0x0021000500247984 */ /* 0x000e620008004c00 */
[C---:B------:R-:W-:Y:S01]  /*2c30*/  FFMA R170, R42.reuse, R158, R57 ;  /* 0x0000009e2aaa7223 */ /* 0x040fe20000000039 */
[----:B------:R-:W-:Y:S01]  /*2c40*/  FFMA R168, R42, R162, R61 ;  /* 0x000000a22aa87223 */ /* 0x000fe2000000003d */
        /* <DEDUP_REMOVED lines=8> */
[C---:B------:R-:W-:Y:S01]  /*2cd0*/  FFMA R171, R43.reuse, R71, R56 ;  /* 0x000000472bab7223 */ /* 0x040fe20000000038 */
        /* <DEDUP_REMOVED lines=15> */
[C---:B------:R-:W-:Y:S01]  /*2dd0*/  FFMA R61, R33.reuse, R161, R52 ;  /* 0x000000a1213d7223 */ /* 0x040fe20000000034 */
[C---:B------:R-:W-:Y:S01]  /*2de0*/  FFMA R122, R32.reuse, R68, R122 ;  /* 0x00000044207a7223 */ /* 0x040fe2000000007a */
[----:B------:R-:W3:Y:S01]  /*2df0*/  LDS.128 R52, [R0.X4+UR5+0x2800] ;  /* 0x0028000500347984 */ /* 0x000ee20008004c00 */
[----:B------:R-:W-:Y:S01]  /*2e00*/  FFMA R32, R32, R152, R120 ;  /* 0x0000009820207223 */ /* 0x000fe20000000078 */
[----:B------:R-:W-:Y:S01]  /*2e10*/  FFMA R196, R82, R162, R85 ;  /* 0x000000a252c47223 */ /* 0x000fe20000000055 */
[C---:B------:R-:W-:Y:S01]  /*2e20*/  FFMA R59, R33.reuse, R69, R122 ;  /* 0x00000045213b7223 */ /* 0x040fe2000000007a */
[C---:B------:R-:W-:Y:S01]  /*2e30*/  FFMA R122, R34.reuse, R158, R57 ;  /* 0x0000009e227a7223 */ /* 0x040fe20000000039 */
[----:B------:R-:W-:Y:S01]  /*2e40*/  FFMA R33, R33, R153, R32 ;  /* 0x0000009921217223 */ /* 0x000fe20000000020 */
[----:B------:R-:W4:Y:S01]  /*2e50*/  LDS.128 R72, [R0.X4+UR5+0x2880] ;  /* 0x0028800500487984 */ /* 0x000f220008004c00 */
        /* <DEDUP_REMOVED lines=39> */
[C---:B---3--:R-:W-:Y:S01]  /*30d0*/  FFMA R60, R52.reuse, R156, R151 ;  /* 0x0000009c343c7223 */ /* 0x048fe20000000097 */
        /* <DEDUP_REMOVED lines=8> */
[----:B------:R-:W2:Y:S01]  /*3160*/  LDS.128 R60, [R0.X4+UR5+0x2980] ;  /* 0x00298005003c7984 */ /* 0x000ea20008004c00 */
[C---:B------:R-:W-:Y:S01]  /*3170*/  FFMA R81, R53.reuse, R69, R150 ;  /* 0x0000004535517223 */ /* 0x040fe20000000096 */
[----:B------:R-:W-:Y:S01]  /*3180*/  FFMA R53, R53, R153, R52 ;  /* 0x0000009935357223 */ /* 0x000fe20000000034 */
[C---:B------:R-:W-:Y:S01]  /*3190*/  FFMA R80, R54.reuse, R162, R83 ;  /* 0x000000a236507223 */ /* 0x040fe20000000053 */
[C---:B------:R-:W-:Y:S01]  /*31a0*/  FFMA R42, R54.reuse, R158, R43 ;  /* 0x0000009e362a7223 */ /* 0x040fe2000000002b */
[C---:B------:R-:W-:Y:S01]  /*31b0*/  FFMA R82, R54.reuse, R70, R81 ;  /* 0x0000004636527223 */ /* 0x040fe20000000051 */
[----:B------:R-:W-:Y:S01]  /*31c0*/  FFMA R52, R54, R154, R53 ;  /* 0x0000009a36347223 */ /* 0x000fe20000000035 */
[C---:B------:R-:W-:Y:S01]  /*31d0*/  FFMA R43, R55.reuse, R163, R80 ;  /* 0x000000a3372b7223 */ /* 0x040fe20000000050 */
[C---:B----4-:R-:W-:Y:S01]  /*31e0*/  FFMA R80, R72.reuse, R156, R67 ;  /* 0x0000009c48507223 */ /* 0x050fe20000000043 */
        /* <DEDUP_REMOVED lines=11> */
[----:B------:R-:W3:Y:S01]  /*32a0*/  LDS.128 R64, [R0.X4+UR5+0x3000] ;  /* 0x0030000500407984 */ /* 0x000ee20008004c00 */
[C---:B------:R-:W-:Y:S01]  /*32b0*/  FFMA R72, R74.reuse, R162, R83 ;  /* 0x000000a24a487223 */ /* 0x040fe20000000053 */
[C---:B------:R-:W-:Y:S01]  /*32c0*/  FFMA R120, R74.reuse, R70, R81 ;  /* 0x000000464a787223 */ /* 0x040fe20000000051 */
[----:B------:R-:W-:Y:S01]  /*32d0*/  FFMA R54, R74, R154, R73 ;  /* 0x0000009a4a367223 */ /* 0x000fe20000000049 */
[C---:B-1----:R-:W-:Y:S01]  /*32e0*/  FFMA R74, R56.reuse, R156, R51 ;  /* 0x0000009c384a7223 */ /* 0x042fe20000000033 */
[C---:B------:R-:W-:Y:S01]  /*32f0*/  FFMA R115, R75.reuse, R163, R72 ;  /* 0x000000a34b737223 */ /* 0x040fe20000000048 */
[C---:B------:R-:W-:Y:S01]  /*3300*/  FFMA R72, R56.reuse, R68, R50 ;  /* 0x0000004438487223 */ /* 0x040fe20000000032 */
[C---:B------:R-:W-:Y:S01]  /*3310*/  FFMA R50, R56.reuse, R160, R49 ;  /* 0x000000a038327223 */ /* 0x040fe20000000031 */
[C---:B------:R-:W-:Y:S01]  /*3320*/  FFMA R121, R75.reuse, R159, R80 ;  /* 0x0000009f4b797223 */ /* 0x040fe20000000050 */
[C---:B------:R-:W-:Y:S01]  /*3330*/  FFMA R120, R75.reuse, R71, R120 ;  /* 0x000000474b787223 */ /* 0x040fe20000000078 */
[----:B------:R-:W-:Y:S01]  /*3340*/  FFMA R54, R75, R155, R54 ;  /* 0x0000009b4b367223 */ /* 0x000fe20000000036 */
[C---:B------:R-:W-:Y:S01]  /*3350*/  FFMA R49, R57.reuse, R157, R74 ;  /* 0x0000009d39317223 */ /* 0x040fe2000000004a */
[C---:B------:R-:W-:Y:S01]  /*3360*/  FFMA R51, R57.reuse, R69, R72 ;  /* 0x0000004539337223 */ /* 0x040fe20000000048 */
[----:B------:R-:W-:Y:S01]  /*3370*/  FFMA R48, R56, R152, R48 ;  /* 0x0000009838307223 */ /* 0x000fe20000000030 */
[----:B------:R-:W1:Y:S01]  /*3380*/  LDS.128 R72, [R0.X4+UR5+0x3080] ;  /* 0x0030800500487984 */ /* 0x000e620008004c00 */
[C---:B------:R-:W-:Y:S01]  /*3390*/  FFMA R55, R57.reuse, R161, R50 ;  /* 0x000000a139377223 */ /* 0x040fe20000000032 */
[C---:B------:R-:W-:Y:S01]  /*33a0*/  FFMA R50, R58.reuse, R70, R51 ;  /* 0x000000463a327223 */ /* 0x040fe20000000033 */
[----:B------:R-:W-:Y:S01]  /*33b0*/  FFMA R57, R57, R153, R48 ;  /* 0x0000009939397223 */ /* 0x000fe20000000030 */
[C---:B------:R-:W-:Y:S01]  /*33c0*/  FFMA R114, R58.reuse, R158, R49 ;  /* 0x0000009e3a727223 */ /* 0x040fe20000000031 */
[----:B------:R-:W-:Y:S01]  /*33d0*/  FFMA R112, R58, R162, R55 ;  /* 0x000000a23a707223 */ /* 0x000fe20000000037 */
[----:B--2---:R-:W-:Y:S01]  /*33e0*/  FFMA R56, R60, R156, R119 ;  /* 0x0000009c3c387223 */ /* 0x004fe20000000077 */
        /* <DEDUP_REMOVED lines=19> */
[C---:B---3--:R-:W-:Y:S01]  /*3520*/  FFMA R60, R64.reuse, R156, R127 ;  /* 0x0000009c403c7223 */ /* 0x048fe2000000007f */
[C---:B------:R-:W-:Y:S01]  /*3530*/  FFMA R126, R64.reuse, R68, R126 ;  /* 0x00000044407e7223 */ /* 0x040fe2000000007e */
[C---:B------:R-:W-:Y:S01]  /*3540*/  FFMA R109, R63.reuse, R163, R50 ;  /* 0x000000a33f6d7223 */ /* 0x040fe20000000032 */
[----:B------:R-:W-:Y:S01]  /*3550*/  FFMA R49, R63, R155, R62 ;  /* 0x0000009b3f317223 */ /* 0x000fe2000000003e */
        /* <DEDUP_REMOVED lines=9> */
[----:B------:R-:W-:Y:S01]  /*35f0*/  FFMA R106, R66, R162, R81 ;  /* 0x000000a2426a7223 */ /* 0x000fe20000000051 */
[----:B-1----:R-:W-:Y:S01]  /*3600*/  FFMA R130, R72, R68, R130 ;  /* 0x0000004448827223 */ /* 0x002fe20000000082 */
[----:B------:R-:W-:Y:S01]  /*3610*/  FFMA R50, R66, R154, R65 ;  /* 0x0000009a42327223 */ /* 0x000fe20000000041 */
        /* <DEDUP_REMOVED lines=10> */
[----:B------:R-:W-:Y:S01]  /*36c0*/  FFMA R50, R67, R155, R50 ;  /* 0x0000009b43327223 */ /* 0x000fe20000000032 */
[C---:B------:R-:W-:Y:S01]  /*36d0*/  FFMA R80, R74.reuse, R158, R51 ;  /* 0x0000009e4a507223 */ /* 0x040fe20000000033 */
[----:B------:R-:W1:Y:S01]  /*36e0*/  LDS.128 R64, [R0.X4+UR5+0x3800] ;  /* 0x0038000500407984 */ /* 0x000e620008004c00 */
        /* <DEDUP_REMOVED lines=14> */
[----:B------:R-:W2:Y:S01]  /*37d0*/  LDS.128 R72, [R0.X4+UR5+0x3880] ;  /* 0x0038800500487984 */ /* 0x000ea20008004c00 */
[-C--:B------:R-:W-:Y:S01]  /*37e0*/  FFMA R57, R57, R153.reuse, R56 ;  /* 0x0000009939397223 */ /* 0x080fe20000000038 */
[----:B------:R-:W-:Y:S01]  /*37f0*/  FFMA R102, R58, R158, R55 ;  /* 0x0000009e3a667223 */ /* 0x000fe20000000037 */
[----:B---3--:R-:W-:Y:S01]  /*3800*/  FFMA R136, R60, R152, R136 ;  /* 0x000000983c887223 */ /* 0x008fe20000000088 */
[C---:B------:R-:W-:Y:S01]  /*3810*/  FFMA R82, R58.reuse, R70, R81 ;  /* 0x000000463a527223 */ /* 0x040fe20000000051 */
[C---:B------:R-:W-:Y:S01]  /*3820*/  FFMA R80, R58.reuse, R162, R83 ;  /* 0x000000a23a507223 */ /* 0x040fe20000000053 */
[----:B------:R-:W-:Y:S01]  /*3830*/  FFMA R56, R58, R154, R57 ;  /* 0x0000009a3a387223 */ /* 0x000fe20000000039 */
        /* <DEDUP_REMOVED lines=17> */
[----:B------:R-:W-:Y:S01]  /*3950*/  FFMA R59, R63, R71, R60 ;  /* 0x000000473f3b7223 */ /* 0x000fe2000000003c */
[C---:B-1----:R-:W-:Y:S01]  /*3960*/  FFMA R60, R64.reuse, R156, R79 ;  /* 0x0000009c403c7223 */ /* 0x042fe2000000004f */
[C---:B------:R-:W-:Y:S01]  /*3970*/  FFMA R76, R64.reuse, R152, R76 ;  /* 0x00000098404c7223 */ /* 0x040fe2000000004c */
[C---:B------:R-:W-:Y:S01]  /*3980*/  FFMA R78, R64.reuse, R68, R78 ;  /* 0x00000044404e7223 */ /* 0x040fe2000000004e */
[----:B------:R-:W-:Y:S01]  /*3990*/  FFMA R64, R64, R160, R77 ;  /* 0x000000a040407223 */ /* 0x000fe2000000004d */
[----:B------:R-:W-:Y:S01]  /*39a0*/  FFMA R61, R65, R157, R60 ;  /* 0x0000009d413d7223 */ /* 0x000fe2000000003c */
        /* <DEDUP_REMOVED lines=9> */
[----:B------:R-:W-:Y:S01]  /*3a40*/  FFMA R95, R67, R159, R64 ;  /* 0x0000009f435f7223 */ /* 0x000fe20000000040 */
[C---:B--2---:R-:W-:Y:S01]  /*3a50*/  FFMA R64, R72.reuse, R160, R45 ;  /* 0x000000a048407223 */ /* 0x044fe2000000002d */
[C---:B------:R-:W-:Y:S01]  /*3a60*/  FFMA R46, R72.reuse, R68, R46 ;  /* 0x00000044482e7223 */ /* 0x040fe2000000002e */
[----:B------:R-:W1:Y:S01]  /*3a70*/  LDS.128 R60, [R0.X4+UR5+0x3980] ;  /* 0x00398005003c7984 */ /* 0x000e620008004c00 */
        /* <DEDUP_REMOVED lines=10> */
[----:B------:R-:W-:Y:S01]  /*3b20*/  LDS.128 R84, [R0.X4+UR5+0x10] ;  /* 0x0000100500547984 */ /* 0x000fe20008004c00 */
[C---:B------:R-:W-:Y:S01]  /*3b30*/  FFMA R100, R74.reuse, R154, R65 ;  /* 0x0000009a4a647223 */ /* 0x040fe20000000041 */
[C---:B------:R-:W-:Y:S01]  /*3b40*/  FFMA R94, R67.reuse, R71, R94 ;  /* 0x00000047435e7223 */ /* 0x040fe2000000005e */
[C---:B------:R-:W-:Y:S01]  /*3b50*/  FFMA R93, R67.reuse, R163, R66 ;  /* 0x000000a3435d7223 */ /* 0x040fe20000000042 */
[----:B------:R-:W2:Y:S01]  /*3b60*/  LDS.128 R44, [R9+0x90] ;  /* 0x00009000092c7984 */ /* 0x000ea20000000c00 */
[----:B------:R-:W-:Y:S01]  /*3b70*/  FFMA R96, R67, R155, R96 ;  /* 0x0000009b43607223 */ /* 0x000fe20000000060 */
[----:B------:R-:W-:Y:S01]  /*3b80*/  FFMA R74, R74, R158, R73 ;  /* 0x0000009e4a4a7223 */ /* 0x000fe20000000049 */
[C---:B------:R-:W-:Y:S01]  /*3b90*/  FFMA R99, R75.reuse, R71, R72 ;  /* 0x000000474b637223 */ /* 0x040fe20000000048 */
[----:B------:R-:W4:Y:S01]  /*3ba0*/  LDS.128 R76, [R9+0x10] ;  /* 0x00001000094c7984 */ /* 0x000f220000000c00 */
[C---:B---3--:R-:W-:Y:S01]  /*3bb0*/  FFMA R72, R80.reuse, R68, R30 ;  /* 0x0000004450487223 */ /* 0x048fe2000000001e */
[C---:B------:R-:W-:Y:S01]  /*3bc0*/  FFMA R97, R75.reuse, R159, R74 ;  /* 0x0000009f4b617223 */ /* 0x040fe2000000004a */
[C---:B------:R-:W-:Y:S01]  /*3bd0*/  FFMA R74, R80.reuse, R156, R31 ;  /* 0x0000009c504a7223 */ /* 0x040fe2000000001f */
[----:B------:R-:W3:Y:S01]  /*3be0*/  LDS.128 R64, [R9+0x190] ;  /* 0x0001900009407984 */ /* 0x000ee20000000c00 */
[C---:B------:R-:W-:Y:S01]  /*3bf0*/  FFMA R30, R80.reuse, R160, R29 ;  /* 0x000000a0501e7223 */ /* 0x040fe2000000001d */
[----:B------:R-:W-:Y:S01]  /*3c00*/  FFMA R28, R80, R152, R28 ;  /* 0x00000098501c7223 */ /* 0x000fe2000000001c */
[C---:B------:R-:W-:Y:S01]  /*3c10*/  FFMA R98, R75.reuse, R163, R98 ;  /* 0x000000a34b627223 */ /* 0x040fe20000000062 */
[----:B------:R-:W5:Y:S01]  /*3c20*/  LDS.128 R88, [R9+0x110] ;  /* 0x0001100009587984 */ /* 0x000f620000000c00 */
[----:B------:R-:W-:Y:S01]  /*3c30*/  FFMA R100, R75, R155, R100 ;  /* 0x0000009b4b647223 */ /* 0x000fe20000000064 */
[C---:B------:R-:W-:Y:S01]  /*3c40*/  FFMA R73, R81.reuse, R157, R74 ;  /* 0x0000009d51497223 */ /* 0x040fe2000000004a */
[C---:B------:R-:W-:Y:S01]  /*3c50*/  FFMA R75, R81.reuse, R69, R72 ;  /* 0x00000045514b7223 */ /* 0x040fe20000000048 */
[C---:B------:R-:W-:Y:S01]  /*3c60*/  FFMA R117, R81.reuse, R161, R30 ;  /* 0x000000a151757223 */ /* 0x040fe2000000001e */
[----:B------:R-:W-:Y:S01]  /*3c70*/  FFMA R81, R81, R153, R28 ;  /* 0x0000009951517223 */ /* 0x000fe2000000001c */
[C---:B------:R-:W-:Y:S01]  /*3c80*/  FFMA R74, R82.reuse, R158, R73 ;  /* 0x0000009e524a7223 */ /* 0x040fe20000000049 */
[----:B------:R-:W5:Y:S01]  /*3c90*/  LDS.128 R28, [R0.X4+UR5+0x90] ;  /* 0x00009005001c7984 */ /* 0x000f620008004c00 */
        /* <DEDUP_REMOVED lines=8> */
[----:B------:R-:W1:Y:S01]  /*3d20*/  LDS.128 R72, [R0.X4+UR5+0x110] ;  /* 0x0001100500487984 */ /* 0x000e620008004c00 */
        /* <DEDUP_REMOVED lines=11> */
[C---:B--2---:R-:W-:Y:S01]  /*3de0*/  FFMA R60, R84.reuse, R44, R5 ;  /* 0x0000002c543c7223 */ /* 0x044fe20000000005 */
[C---:B------:R-:W-:Y:S01]  /*3df0*/  FFMA R159, R63.reuse, R159, R158 ;  /* 0x0000009f3f9f7223 */ /* 0x040fe2000000009e */
[C---:B------:R-:W-:Y:S01]  /*3e00*/  FFMA R71, R63.reuse, R71, R70 ;  /* 0x000000473f477223 */ /* 0x040fe20000000046 */
[C---:B------:R-:W-:Y:S01]  /*3e10*/  FFMA R163, R63.reuse, R163, R162 ;  /* 0x000000a33fa37223 */ /* 0x040fe200000000a2 */
[C---:B----4-:R-:W-:Y:S01]  /*3e20*/  FFMA R4, R84.reuse, R76, R4 ;  /* 0x0000004c54047223 */ /* 0x050fe20000000004 */
[----:B------:R-:W-:Y:S01]  /*3e30*/  FFMA R155, R63, R155, R62 ;  /* 0x0000009b3f9b7223 */ /* 0x000fe2000000003e */
[C---:B------:R-:W-:Y:S01]  /*3e40*/  FFMA R5, R85.reuse, R45, R60 ;  /* 0x0000002d55057223 */ /* 0x040fe2000000003c */
[----:B---3--:R-:W-:Y:S01]  /*3e50*/  FFMA R6, R84, R64, R6 ;  /* 0x0000004054067223 */ /* 0x008fe20000000006 */
[----:B------:R-:W2:Y:S01]  /*3e60*/  LDS.128 R60, [R0.X4+UR5+0x190] ;  /* 0x00019005003c7984 */ /* 0x000ea20008004c00 */
[C---:B------:R-:W-:Y:S01]  /*3e70*/  FFMA R69, R85.reuse, R77, R4 ;  /* 0x0000004d55457223 */ /* 0x040fe20000000004 */
[----:B------:R-:W-:Y:S01]  /*3e80*/  FFMA R4, R86, R46, R5 ;  /* 0x0000002e56047223 */ /* 0x000fe20000000005 */
[----:B-----5:R-:W-:Y:S01]  /*3e90*/  FFMA R84, R84, R88, R3 ;  /* 0x0000005854547223 */ /* 0x020fe20000000003 */
[----:B------:R-:W-:Y:S01]  /*3ea0*/  FFMA R3, R85, R65, R6 ;  /* 0x0000004155037223 */ /* 0x000fe20000000006 */
        /* <DEDUP_REMOVED lines=13> */
[C---:B------:R-:W-:Y:S01]  /*3f80*/  FFMA R10, R30.reuse, R90, R81 ;  /* 0x0000005a1e0a7223 */ /* 0x040fe20000000051 */
[----:B------:R-:W-:Y:S01]  /*3f90*/  FFMA R29, R29, R77, R8 ;  /* 0x0000004d1d1d7223 */ /* 0x000fe20000000008 */
[----:B------:R-:W-:Y:S01]  /*3fa0*/  FFMA R28, R30, R66, R11 ;  /* 0x000000421e1c7223 */ /* 0x000fe2000000000b */
[C---:B-1----:R-:W-:Y:S01]  /*3fb0*/  FFMA R14, R72.reuse, R64, R14 ;  /* 0x00000040480e7223 */ /* 0x042fe2000000000e */
[----:B------:R-:W-:Y:S01]  /*3fc0*/  FFMA R12, R72, R44, R12 ;  /* 0x0000002c480c7223 */ /* 0x000fe2000000000c */
        /* <DEDUP_REMOVED lines=9> */
[----:B------:R-:W1:Y:S01]  /*4060*/  LDS.128 R12, [R0.X4+UR5+0x890] ;  /* 0x00089005000c7984 */ /* 0x000e620008004c00 */
[C---:B------:R-:W-:Y:S01]  /*4070*/  FFMA R8, R31.reuse, R79, R8 ;  /* 0x0000004f1f087223 */ /* 0x040fe20000000008 */
[----:B------:R-:W-:Y:S01]  /*4080*/  FFMA R31, R31, R47, R30 ;  /* 0x0000002f1f1f7223 */ /* 0x000fe2000000001e */
[C---:B------:R-:W-:Y:S01]  /*4090*/  FFMA R30, R74.reuse, R90, R81 ;  /* 0x0000005a4a1e7223 */ /* 0x040fe20000000051 */
[----:B------:R-:W-:Y:S01]  /*40a0*/  FFMA R73, R73, R77, R72 ;  /* 0x0000004d49497223 */ /* 0x000fe20000000048 */
[----:B------:R-:W-:Y:S01]  /*40b0*/  FFMA R70, R74, R66, R29 ;  /* 0x000000424a467223 */ /* 0x000fe2000000001d */
[----:B------:R-:W-:Y:S01]  /*40c0*/  FFMA R86, R86, R90, R85 ;  /* 0x0000005a56567223 */ /* 0x000fe20000000055 */
[C---:B------:R-:W-:Y:S01]  /*40d0*/  FFMA R29, R75.reuse, R91, R30 ;  /* 0x0000005b4b1d7223 */ /* 0x040fe2000000001e */
[C---:B--2---:R-:W-:Y:S01]  /*40e0*/  FFMA R18, R60.reuse, R64, R18 ;  /* 0x000000403c127223 */ /* 0x044fe20000000012 */
[----:B------:R-:W-:Y:S01]  /*40f0*/  FFMA R16, R60, R44, R16 ;  /* 0x0000002c3c107223 */ /* 0x000fe20000000010 */
[C---:B------:R-:W-:Y:S01]  /*4100*/  FFMA R28, R74.reuse, R78, R73 ;  /* 0x0000004e4a1c7223 */ /* 0x040fe20000000049 */
[----:B------:R-:W-:Y:S01]  /*4110*/  FFMA R30, R75, R67, R70 ;  /* 0x000000434b1e7223 */ /* 0x000fe20000000046 */
[----:B------:R-:W-:Y:S01]  /*4120*/  FFMA R74, R74, R46, R83 ;  /* 0x0000002e4a4a7223 */ /* 0x000fe20000000053 */
[C---:B------:R-:W-:Y:S01]  /*4130*/  FFMA R70, R60.reuse, R88, R19 ;  /* 0x000000583c467223 */ /* 0x040fe20000000013 */
[----:B------:R-:W-:Y:S01]  /*4140*/  FFMA R60, R60, R76, R17 ;  /* 0x0000004c3c3c7223 */ /* 0x000fe20000000011 */
[C---:B------:R-:W-:Y:S01]  /*4150*/  FFMA R73, R61.reuse, R65, R18 ;  /* 0x000000413d497223 */ /* 0x040fe20000000012 */
[C---:B------:R-:W-:Y:S01]  /*4160*/  FFMA R83, R61.reuse, R45, R16 ;  /* 0x0000002d3d537223 */ /* 0x040fe20000000010 */
[C---:B------:R-:W-:Y:S01]  /*4170*/  FFMA R81, R61.reuse, R89, R70 ;  /* 0x000000593d517223 */ /* 0x040fe20000000046 */
[----:B------:R-:W2:Y:S01]  /*4180*/  LDS.128 R16, [R0.X4+UR5+0x910] ;  /* 0x0009100500107984 */ /* 0x000ea20008004c00 */
[----:B------:R-:W-:Y:S01]  /*4190*/  FFMA R61, R61, R77, R60 ;  /* 0x0000004d3d3d7223 */ /* 0x000fe2000000003c */
        /* <DEDUP_REMOVED lines=54> */
[C---:B------:R-:W-:Y:S01]  /*4500*/  FFMA R82, R18.reuse, R90, R81 ;  /* 0x0000005a12527223 */ /* 0x040fe20000000051 */
[----:B------:R-:W-:Y:S01]  /*4510*/  FFMA R68, R87, R67, R68 ;  /* 0x0000004357447223 */ /* 0x000fe20000000044 */
        /* <DEDUP_REMOVED lines=12> */
[----:B------:R-:W3:Y:S01]  /*45e0*/  LDS.128 R16, [R0.X4+UR5+0x1110] ;  /* 0x0011100500107984 */ /* 0x000ee20008004c00 */
[C---:B------:R-:W-:Y:S01]  /*45f0*/  FFMA R119, R21.reuse, R45, R200 ;  /* 0x0000002d15777223 */ /* 0x040fe200000000c8 */
        /* <DEDUP_REMOVED lines=22> */
[C---:B--2---:R-:W-:Y:S01]  /*4760*/  FFMA R194, R12.reuse, R64, R194 ;  /* 0x000000400cc27223 */ /* 0x044fe200000000c2 */
        /* <DEDUP_REMOVED lines=31> */
[-C--:B------:R-:W-:Y:S01]  /*4960*/  FFMA R87, R87, R91.reuse, R86 ;  /* 0x0000005b57577223 */ /* 0x080fe20000000056 */
[C---:B------:R-:W-:Y:S01]  /*4970*/  FFMA R162, R18.reuse, R78, R17 ;  /* 0x0000004e12a27223 */ /* 0x040fe20000000011 */
[C---:B------:R-:W-:Y:S01]  /*4980*/  FFMA R189, R19.reuse, R91, R16 ;  /* 0x0000005b13bd7223 */ /* 0x040fe20000000010 */
[----:B------:R-:W-:Y:S01]  /*4990*/  FFMA R18, R18, R46, R119 ;  /* 0x0000002e12127223 */ /* 0x000fe20000000077 */
        /* <DEDUP_REMOVED lines=25> */
[----:B------:R-:W2:Y:S01]  /*4b30*/  LDS.128 R20, [R0.X4+UR5+0x1990] ;  /* 0x0019900500147984 */ /* 0x000ea20008004c00 */
[C---:B------:R-:W-:Y:S01]  /*4b40*/  FFMA R85, R5.reuse, R65, R182 ;  /* 0x0000004105557223 */ /* 0x040fe200000000b6 */
[C---:B------:R-:W-:Y:S01]  /*4b50*/  FFMA R119, R5.reuse, R45, R180 ;  /* 0x0000002d05777223 */ /* 0x040fe200000000b4 */
[----:B------:R-:W-:Y:S01]  /*4b60*/  FFMA R5, R5, R77, R4 ;  /* 0x0000004d05057223 */ /* 0x000fe20000000004 */
[C---:B------:R-:W-:Y:S01]  /*4b70*/  FFMA R154, R6.reuse, R90, R117 ;  /* 0x0000005a069a7223 */ /* 0x040fe20000000075 */
[----:B------:R-:W-:Y:S01]  /*4b80*/  FFMA R4, R6, R66, R85 ;  /* 0x0000004206047223 */ /* 0x000fe20000000055 */
[----:B---3--:R-:W-:Y:S01]  /*4b90*/  FFMA R178, R12, R64, R178 ;  /* 0x000000400cb27223 */ /* 0x008fe200000000b2 */
        /* <DEDUP_REMOVED lines=15> */
[----:B------:R-:W-:-:S02]  /*4c90*/  FFMA R150, R14, R90, R117 ;  /* 0x0000005a0e967223 */ /* 0x000fc40000000075 */
        /* <DEDUP_REMOVED lines=16> */
[----:B------:R-:W-:Y:S01]  /*4da0*/  FFMA R146, R18, R90, R117 ;  /* 0x0000005a12927223 */ /* 0x000fe20000000075 */
[----:B--2---:R-:W-:Y:S01]  /*4db0*/  FFMA R170, R20, R64, R170 ;  /* 0x0000004014aa7223 */ /* 0x004fe200000000aa */
        /* <DEDUP_REMOVED lines=16> */
[C---:B---3--:R-:W-:Y:S01]  /*4ec0*/  FFMA R166, R4.reuse, R64, R166 ;  /* 0x0000004004a67223 */ /* 0x048fe200000000a6 */
[----:B------:R-:W-:Y:S01]  /*4ed0*/  FFMA R164, R4, R44, R164 ;  /* 0x0000002c04a47223 */ /* 0x000fe200000000a4 */
[----:B------:R-:W-:Y:S01]  /*4ee0*/  FFMA R140, R22, R78, R21 ;  /* 0x0000004e168c7223 */ /* 0x000fe20000000015 */
[----:B------:R-:W-:Y:S01]  /*4ef0*/  FFMA R141, R23, R67, R20 ;  /* 0x00000043178d7223 */ /* 0x000fe20000000014 */
        /* <DEDUP_REMOVED lines=45> */
[----:B------:R-:W-:Y:S01]  /*51d0*/  FFMA R17, R17, R77, R34 ;  /* 0x0000004d11117223 */ /* 0x000fe20000000022 */
[----:B------:R-:W-:-:S02]  /*51e0*/  FFMA R130, R18, R66, R35 ;  /* 0x0000004212827223 */ /* 0x000fc40000000023 */
[C---:B------:R-:W-:Y:S01]  /*51f0*/  FFMA R129, R19.reuse, R91, R16 ;  /* 0x0000005b13817223 */ /* 0x040fe20000000010 */
[C---:B------:R-:W-:Y:S01]  /*5200*/  FFMA R128, R18.reuse, R78, R17 ;  /* 0x0000004e12807223 */ /* 0x040fe20000000011 */
[----:B------:R-:W-:Y:S01]  /*5210*/  FFMA R18, R18, R46, R37 ;  /* 0x0000002e12127223 */ /* 0x000fe20000000025 */
[C---:B---3--:R-:W-:Y:S01]  /*5220*/  FFMA R16, R20.reuse, R44, R41 ;  /* 0x0000002c14107223 */ /* 0x048fe20000000029 */
        /* <DEDUP_REMOVED lines=61> */
[----:B------:R-:W3:Y:S01]  /*5600*/  LDS.128 R12, [R0.X4+UR5+0x3090] ;  /* 0x00309005000c7984 */ /* 0x000ee20008004c00 */
        /* <DEDUP_REMOVED lines=39> */
[C---:B---3--:R-:W-:Y:S01]  /*5880*/  FFMA R104, R12.reuse, R88, R104 ;  /* 0x000000580c687223 */ /* 0x048fe20000000068 */
        /* <DEDUP_REMOVED lines=67> */
[C---:B-1----:R-:W-:Y:S01]  /*5cc0*/  FFMA R98, R12.reuse, R44, R98 ;  /* 0x0000002c0c627223 */ /* 0x042fe20000000062 */
        /* <DEDUP_REMOVED lines=12> */
[----:B------:R-:W-:Y:S01]  /*5d90*/  LDS.128 R96, [R9+0x20] ;  /* 0x0000200009607984 */ /* 0x000fe20000000c00 */
[C---:B------:R-:W-:Y:S01]  /*5da0*/  FFMA R120, R14.reuse, R78, R57 ;  /* 0x0000004e0e787223 */ /* 0x040fe20000000039 */
[----:B------:R-:W-:Y:S01]  /*5db0*/  FFMA R14, R14, R66, R13 ;  /* 0x000000420e0e7223 */ /* 0x000fe2000000000d */
[C---:B------:R-:W-:Y:S01]  /*5dc0*/  FFMA R117, R15.reuse, R47, R12 ;  /* 0x0000002f0f757223 */ /* 0x040fe2000000000c */
[----:B------:R-:W-:Y:S01]  /*5dd0*/  LDS.128 R32, [R9+0xa0] ;  /* 0x0000a00009207984 */ /* 0x000fe20000000c00 */
[C---:B--2---:R-:W-:Y:S01]  /*5de0*/  FFMA R12, R16.reuse, R44, R209 ;  /* 0x0000002c100c7223 */ /* 0x044fe200000000d1 */
[C---:B------:R-:W-:Y:S01]  /*5df0*/  FFMA R119, R15.reuse, R67, R14 ;  /* 0x000000430f777223 */ /* 0x040fe2000000000e */
[C---:B------:R-:W-:Y:S01]  /*5e00*/  FFMA R14, R16.reuse, R64, R211 ;  /* 0x00000040100e7223 */ /* 0x040fe200000000d3 */
[----:B------:R-:W1:Y:S01]  /*5e10*/  LDS.128 R100, [R0.X4+UR5+0x20] ;  /* 0x0000200500647984 */ /* 0x000e620008004c00 */
[C---:B------:R-:W-:Y:S01]  /*5e20*/  FFMA R118, R15.reuse, R91, R118 ;  /* 0x0000005b0f767223 */ /* 0x040fe20000000076 */
[----:B------:R-:W-:Y:S01]  /*5e30*/  FFMA R120, R15, R79, R120 ;  /* 0x0000004f0f787223 */ /* 0x000fe20000000078 */
[C---:B------:R-:W-:Y:S01]  /*5e40*/  FFMA R121, R17.reuse, R65, R14 ;  /* 0x0000004111797223 */ /* 0x040fe2000000000e */
[----:B------:R-:W2:Y:S01]  /*5e50*/  LDS.128 R56, [R9+0x1a0] ;  /* 0x0001a00009387984 */ /* 0x000ea20000000c00 */
[C---:B------:R-:W-:Y:S01]  /*5e60*/  FFMA R167, R17.reuse, R45, R12 ;  /* 0x0000002d11a77223 */ /* 0x040fe2000000000c */
[C---:B------:R-:W-:Y:S01]  /*5e70*/  FFMA R210, R16.reuse, R88, R210 ;  /* 0x0000005810d27223 */ /* 0x040fe200000000d2 */
[----:B------:R-:W-:Y:S01]  /*5e80*/  FFMA R208, R16, R76, R208 ;  /* 0x0000004c10d07223 */ /* 0x000fe200000000d0 */
[----:B------:R-:W-:Y:S01]  /*5e90*/  LDS.128 R92, [R9+0x120] ;  /* 0x00012000095c7984 */ /* 0x000fe20000000c00 */
[C---:B------:R-:W-:Y:S01]  /*5ea0*/  FFMA R16, R18.reuse, R46, R167 ;  /* 0x0000002e12107223 */ /* 0x040fe200000000a7 */
[C---:B------:R-:W-:Y:S01]  /*5eb0*/  FFMA R165, R17.reuse, R89, R210 ;  /* 0x0000005911a57223 */ /* 0x040fe200000000d2 */
[----:B------:R-:W-:Y:S01]  /*5ec0*/  FFMA R17, R17, R77, R208 ;  /* 0x0000004d11117223 */ /* 0x000fe200000000d0 */
[----:B------:R-:W4:Y:S01]  /*5ed0*/  LDS.128 R12, [R0.X4+UR5+0xa0] ;  /* 0x0000a005000c7984 */ /* 0x000f220008004c00 */
        /* <DEDUP_REMOVED lines=24> */
[C---:B-1----:R-:W-:Y:S01]  /*6060*/  FFMA R22, R100.reuse, R32, R69 ;  /* 0x0000002064167223 */ /* 0x042fe20000000045 */
[C---:B------:R-:W-:Y:S01]  /*6070*/  FFMA R20, R100.reuse, R96, R3 ;  /* 0x0000006064147223 */ /* 0x040fe20000000003 */
[----:B--2---:R-:W-:-:S02]  /*6080*/  FFMA R68, R100, R56, R68 ;  /* 0x0000003864447223 */ /* 0x004fc40000000044 */
[C---:B------:R-:W-:Y:S01]  /*6090*/  FFMA R45, R101.reuse, R33, R22 ;  /* 0x00000021652d7223 */ /* 0x040fe20000000016 */
[C---:B------:R-:W-:Y:S02]  /*60a0*/  FFMA R47, R101.reuse, R97, R20 ;  /* 0x00000061652f7223 */ /* 0x040fe40000000014 */
[----:B------:R-:W1:Y:S01]  /*60b0*/  LDS.128 R20, [R0.X4+UR5+0x1a0] ;  /* 0x0001a00500147984 */ /* 0x000e620008004c00 */
[----:B------:R-:W-:Y:S01]  /*60c0*/  FFMA R3, R101, R57, R68 ;  /* 0x0000003965037223 */ /* 0x000fe20000000044 */
[C---:B------:R-:W-:Y:S01]  /*60d0*/  FFMA R46, R102.reuse, R34, R45 ;  /* 0x00000022662e7223 */ /* 0x040fe2000000002d */
[----:B------:R-:W-:Y:S01]  /*60e0*/  FFMA R44, R102, R98, R47 ;  /* 0x00000062662c7223 */ /* 0x000fe2000000002f */
[----:B----4-:R-:W-:Y:S01]  /*60f0*/  FFMA R8, R12, R96, R8 ;  /* 0x000000600c087223 */ /* 0x010fe20000000008 */
[----:B------:R-:W-:Y:S01]  /*6100*/  FFMA R64, R102, R58, R3 ;  /* 0x0000003a66407223 */ /* 0x000fe20000000003 */
[C---:B------:R-:W-:Y:S01]  /*6110*/  FFMA R65, R103.reuse, R35, R46 ;  /* 0x0000002367417223 */ /* 0x040fe2000000002e */
[----:B------:R-:W-:Y:S01]  /*6120*/  FFMA R3, R103, R99, R44 ;  /* 0x0000006367037223 */ /* 0x000fe2000000002c */
[C---:B------:R-:W-:Y:S01]  /*6130*/  FFMA R44, R12.reuse, R56, R10 ;  /* 0x000000380c2c7223 */ /* 0x040fe2000000000a */
[C---:B------:R-:W-:Y:S01]  /*6140*/  FFMA R46, R12.reuse, R92, R11 ;  /* 0x0000005c0c2e7223 */ /* 0x040fe2000000000b */
[----:B------:R-:W-:Y:S01]  /*6150*/  FFMA R10, R12, R32, R31 ;  /* 0x000000200c0a7223 */ /* 0x000fe2000000001f */
        /* <DEDUP_REMOVED lines=110> */
[----:B------:R-:W-:Y:S01]  /*6840*/  FFMA R80, R22, R34, R81 ;  /* 0x0000002216507223 */ /* 0x000fe20000000051 */
[----:B---3--:R-:W-:Y:S01]  /*6850*/  FFMA R198, R28, R56, R198 ;  /* 0x000000381cc67223 */ /* 0x008fe200000000c6 */
[----:B------:R-:W-:Y:S01]  /*6860*/  FFMA R81, R23, R95, R20 ;  /* 0x0000005f17517223 */ /* 0x000fe20000000014 */
        /* <DEDUP_REMOVED lines=37> */
[C---:B--2---:R-:W-:Y:S01]  /*6ac0*/  FFMA R14, R16.reuse, R92, R189 ;  /* 0x0000005c100e7223 */ /* 0x044fe200000000bd */
[----:B------:R-:W-:Y:S01]  /*6ad0*/  FFMA R12, R16, R32, R161 ;  /* 0x00000020100c7223 */ /* 0x000fe200000000a1 */
        /* <DEDUP_REMOVED lines=11> */
[C---:B------:R-:W-:Y:S01]  /*6b90*/  FFMA R189, R19.reuse, R95, R16 ;  /* 0x0000005f13bd7223 */ /* 0x040fe20000000010 */
[----:B------:R-:W-:Y:S01]  /*6ba0*/  FFMA R190, R18, R58, R89 ;  /* 0x0000003a12be7223 */ /* 0x000fe20000000059 */
[----:B---3--:R-:W-:Y:S01]  /*6bb0*/  FFMA R158, R20, R56, R158 ;  /* 0x00000038149e7223 */ /* 0x008fe2000000009e */
[----:B------:R-:W-:Y:S01]  /*6bc0*/  FFMA R88, R18, R98, R17 ;  /* 0x0000006212587223 */ /* 0x000fe20000000011 */
[C---:B------:R-:W-:Y:S01]  /*6bd0*/  FFMA R160, R20.reuse, R92, R160 ;  /* 0x0000005c14a07223 */ /* 0x040fe200000000a0 */
        /* <DEDUP_REMOVED lines=29> */
[-C--:B------:R-:W-:Y:S01]  /*6db0*/  FFMA R103, R103, R95.reuse, R102 ;  /* 0x0000005f67677223 */ /* 0x080fe20000000066 */
        /* <DEDUP_REMOVED lines=32> */
[----:B------:R-:W-:-:S02]  /*6fc0*/  FFMA R121, R17, R93, R146 ;  /* 0x0000005d11797223 */ /* 0x000fc40000000092 */
[----:B------:R-:W-:Y:S01]  /*6fd0*/  FFMA R17, R17, R97, R144 ;  /* 0x0000006111117223 */ /* 0x000fe20000000090 */
        /* <DEDUP_REMOVED lines=86> */
[C---:B------:R-:W-:Y:S01]  /*7540*/  FFMA R165, R23.reuse, R35, R20 ;  /* 0x0000002317a57223 */ /* 0x040fe20000000014 */
[----:B------:R-:W-:Y:S01]  /*7550*/  FFMA R166, R22, R94, R125 ;  /* 0x0000005e16a67223 */ /* 0x000fe2000000007d */
[C---:B---3--:R-:W-:Y:S01]  /*7560*/  FFMA R20, R24.reuse, R56, R6 ;  /* 0x0000003818147223 */ /* 0x048fe20000000006 */
[----:B------:R-:W-:Y:S01]  /*7570*/  FFMA R6, R24, R92, R4 ;  /* 0x0000005c18067223 */ /* 0x000fe20000000004 */
[----:B------:R-:W-:Y:S01]  /*7580*/  FFMA R22, R22, R98, R21 ;  /* 0x0000006216167223 */ /* 0x000fe20000000015 */
        /* <DEDUP_REMOVED lines=79> */
[----:B------:R-:W1:Y:S01]  /*7a80*/  LDS.128 R4, [R0.X4+UR5+0x31a0] ;  /* 0x0031a00500047984 */ /* 0x000e620008004c00 */
[C---:B------:R-:W-:Y:S01]  /*7a90*/  FFMA R148, R22.reuse, R58, R25 ;  /* 0x0000003a16947223 */ /* 0x040fe20000000019 */
[----:B------:R-:W-:Y:S01]  /*7aa0*/  FFMA R146, R22, R34, R37 ;  /* 0x0000002216927223 */ /* 0x000fe20000000025 */
[C---:B--2---:R-:W-:Y:S01]  /*7ab0*/  FFMA R86, R12.reuse, R56, R86 ;  /* 0x000000380c567223 */ /* 0x044fe20000000056 */
[C---:B------:R-:W-:Y:S01]  /*7ac0*/  FFMA R104, R12.reuse, R92, R104 ;  /* 0x0000005c0c687223 */ /* 0x040fe20000000068 */
        /* <DEDUP_REMOVED lines=23> */
[C---:B------:R-:W-:Y:S01]  /*7c40*/  FFMA R27, R17.reuse, R93, R14 ;  /* 0x0000005d111b7223 */ /* 0x040fe2000000000e */
[----:B------:R-:W-:Y:S01]  /*7c50*/  FFMA R108, R16, R96, R108 ;  /* 0x00000060106c7223 */ /* 0x000fe2000000006c */
[----:B------:R-:W3:Y:S01]  /*7c60*/  LDS.128 R12, [R0.X4+UR5+0x38a0] ;  /* 0x0038a005000c7984 */ /* 0x000ee20008004c00 */
        /* <DEDUP_REMOVED lines=37> */
[-C--:B------:R-:W-:Y:S01]  /*7ec0*/  FFMA R7, R7, R99.reuse, R24 ;  /* 0x0000006307077223 */ /* 0x080fe20000000018 */
[----:B------:R-:W-:Y:S01]  /*7ed0*/  FFMA R22, R22, R34, R21 ;  /* 0x0000002216167223 */ /* 0x000fe20000000015 */
[C---:B------:R-:W-:Y:S01]  /*7ee0*/  FFMA R53, R23.reuse, R99, R20 ;  /* 0x0000006317357223 */ /* 0x040fe20000000014 */
[----:B------:R-:W2:Y:S01]  /*7ef0*/  LDS.128 R24, [R0.X4+UR5+0x39a0] ;  /* 0x0039a00500187984 */ /* 0x000ea20008004c00 */
[C---:B---3--:R-:W-:Y:S01]  /*7f00*/  FFMA R20, R12.reuse, R32, R117 ;  /* 0x000000200c147223 */ /* 0x048fe20000000075 */
        /* <DEDUP_REMOVED lines=16> */
[----:B------:R-:W-:Y:S02]  /*8010*/  LDS.128 R20, [R9+0xb0] ;  /* 0x0000b00009147984 */ /* 0x000fe40000000c00 */
[C---:B------:R-:W-:Y:S01]  /*8020*/  FFMA R13, R15.reuse, R59, R14 ;  /* 0x0000003b0f0d7223 */ /* 0x040fe2000000000e */
[C---:B------:R-:W-:Y:S01]  /*8030*/  FFMA R14, R15.reuse, R35, R84 ;  /* 0x000000230f0e7223 */ /* 0x040fe20000000054 */
[----:B------:R-:W3:Y:S01]  /*8040*/  LDS.128 R104, [R0.X4+UR5+0x30] ;  /* 0x0000300500687984 */ /* 0x000ee20008004c00 */
[----:B------:R-:W-:Y:S01]  /*8050*/  FFMA R15, R15, R99, R54 ;  /* 0x000000630f0f7223 */ /* 0x000fe20000000036 */
[C---:B-1----:R-:W-:Y:S01]  /*8060*/  FFMA R84, R16.reuse, R56, R209 ;  /* 0x0000003810547223 */ /* 0x042fe200000000d1 */
[C---:B------:R-:W-:Y:S01]  /*8070*/  FFMA R208, R16.reuse, R92, R208 ;  /* 0x0000005c10d07223 */ /* 0x040fe200000000d0 */
[----:B------:R-:W1:Y:S01]  /*8080*/  LDS.128 R36, [R9+0x130] ;  /* 0x0001300009247984 */ /* 0x000e620000000c00 */
[C---:B------:R-:W-:Y:S01]  /*8090*/  FFMA R54, R16.reuse, R32, R207 ;  /* 0x0000002010367223 */ /* 0x040fe200000000cf */
[----:B------:R-:W-:Y:S01]  /*80a0*/  FFMA R206, R16, R96, R206 ;  /* 0x0000006010ce7223 */ /* 0x000fe200000000ce */
[C---:B------:R-:W-:Y:S01]  /*80b0*/  FFMA R55, R17.reuse, R57, R84 ;  /* 0x0000003911377223 */ /* 0x040fe20000000054 */
[----:B------:R-:W4:Y:S01]  /*80c0*/  LDS.128 R48, [R9+0x1b0] ;  /* 0x0001b00009307984 */ /* 0x000f220000000c00 */
[C---:B------:R-:W-:Y:S01]  /*80d0*/  FFMA R85, R17.reuse, R93, R208 ;  /* 0x0000005d11557223 */ /* 0x040fe200000000d0 */
[C---:B------:R-:W-:Y:S01]  /*80e0*/  FFMA R113, R17.reuse, R33, R54 ;  /* 0x0000002111717223 */ /* 0x040fe20000000036 */
[----:B------:R-:W-:Y:S01]  /*80f0*/  FFMA R17, R17, R97, R206 ;  /* 0x0000006111117223 */ /* 0x000fe200000000ce */
[----:B------:R-:W5:Y:S01]  /*8100*/  LDS.128 R108, [R0.X4+UR5+0xb0] ;  /* 0x0000b005006c7984 */ /* 0x000f620008004c00 */
[C---:B------:R-:W-:Y:S01]  /*8110*/  FFMA R54, R18.reuse, R58, R55 ;  /* 0x0000003a12367223 */ /* 0x040fe20000000037 */
[C---:B------:R-:W-:Y:S01]  /*8120*/  FFMA R16, R18.reuse, R34, R113 ;  /* 0x0000002212107223 */ /* 0x040fe20000000071 */
        /* <DEDUP_REMOVED lines=24> */
[C---:B---3--:R-:W-:Y:S01]  /*82b0*/  FFMA R26, R104.reuse, R20, R65 ;  /* 0x00000014681a7223 */ /* 0x048fe20000000041 */
[----:B------:R-:W-:-:S03]  /*82c0*/  FFMA R24, R104, R40, R3 ;  /* 0x0000002868187223 */ /* 0x000fc60000000003 */
[C---:B------:R-:W-:Y:S01]  /*82d0*/  FFMA R33, R105.reuse, R21, R26 ;  /* 0x0000001569217223 */ /* 0x040fe2000000001a */
[C---:B------:R-:W-:Y:S01]  /*82e0*/  FFMA R35, R105.reuse, R41, R24 ;  /* 0x0000002969237223 */ /* 0x040fe20000000018 */
[----:B-1----:R-:W-:Y:S01]  /*82f0*/  FFMA R32, R104, R36, R103 ;  /* 0x0000002468207223 */ /* 0x002fe20000000067 */
[----:B------:R-:W1:Y:S01]  /*8300*/  LDS.128 R24, [R0.X4+UR5+0x1b0] ;  /* 0x0001b00500187984 */ /* 0x000e620008004c00 */
[----:B------:R-:W-:Y:S01]  /*8310*/  FFMA R114, R106, R22, R33 ;  /* 0x000000166a727223 */ /* 0x000fe20000000021 */
[----:B----4-:R-:W-:Y:S01]  /*8320*/  FFMA R64, R104, R48, R64 ;  /* 0x0000003068407223 */ /* 0x010fe20000000040 */
[----:B------:R-:W-:Y:S01]  /*8330*/  FFMA R3, R105, R37, R32 ;  /* 0x0000002569037223 */ /* 0x000fe20000000020 */
[----:B------:R-:W-:Y:S01]  /*8340*/  FFMA R32, R106, R42, R35 ;  /* 0x0000002a6a207223 */ /* 0x000fe20000000023 */
[C---:B-----5:R-:W-:Y:S01]  /*8350*/  FFMA R8, R108.reuse, R36, R8 ;  /* 0x000000246c087223 */ /* 0x060fe20000000008 */
[----:B------:R-:W-:Y:S01]  /*8360*/  FFMA R10, R108, R20, R10 ;  /* 0x000000146c0a7223 */ /* 0x000fe2000000000a */
[----:B------:R-:W-:Y:S01]  /*8370*/  FFMA R34, R106, R38, R3 ;  /* 0x000000266a227223 */ /* 0x000fe20000000003 */
[----:B------:R-:W-:Y:S01]  /*8380*/  FFMA R113, R107, R43, R32 ;  /* 0x0000002b6b717223 */ /* 0x000fe20000000020 */
[----:B------:R-:W-:Y:S01]  /*8390*/  FFMA R32, R108, R48, R11 ;  /* 0x000000306c207223 */ /* 0x000fe2000000000b */
[----:B------:R-:W-:Y:S01]  /*83a0*/  FFMA R11, R109, R37, R8 ;  /* 0x000000256d0b7223 */ /* 0x000fe20000000008 */
[----:B------:R-:W-:Y:S01]  /*83b0*/  FFMA R115, R107, R39, R34 ;  /* 0x000000276b737223 */ /* 0x000fe20000000022 */
[C---:B------:R-:W-:Y:S01]  /*83c0*/  FFMA R55, R109.reuse, R21, R10 ;  /* 0x000000156d377223 */ /* 0x040fe2000000000a */
[----:B------:R-:W-:Y:S01]  /*83d0*/  FFMA R3, R109, R49, R32 ;  /* 0x000000316d037223 */ /* 0x000fe20000000020 */
[C---:B------:R-:W-:Y:S01]  /*83e0*/  FFMA R10, R110.reuse, R38, R11 ;  /* 0x000000266e0a7223 */ /* 0x040fe2000000000b */
[----:B------:R-:W3:Y:S01]  /*83f0*/  LDS.128 R32, [R0.X4+UR5+0x830] ;  /* 0x0008300500207984 */ /* 0x000ee20008004c00 */
[C---:B------:R-:W-:Y:S01]  /*8400*/  FFMA R8, R110.reuse, R22, R55 ;  /* 0x000000166e087223 */ /* 0x040fe20000000037 */
[----:B------:R-:W-:Y:S01]  /*8410*/  FFMA R54, R110, R50, R3 ;  /* 0x000000326e367223 */ /* 0x000fe20000000003 */
[----:B------:R-:W-:Y:S01]  /*8420*/  FFMA R11, R111, R39, R10 ;  /* 0x000000276f0b7223 */ /* 0x000fe2000000000a */
[----:B------:R-:W-:Y:S01]  /*8430*/  FFMA R105, R105, R49, R64 ;  /* 0x0000003169697223 */ /* 0x000fe20000000040 */
        /* <DEDUP_REMOVED lines=67> */
[----:B-1----:R-:W-:Y:S01]  /*8870*/  FFMA R10, R60, R20, R75 ;  /* 0x000000143c0a7223 */ /* 0x002fe2000000004b */
        /* <DEDUP_REMOVED lines=12> */
[----:B------:R-:W4:Y:S01]  /*8940*/  LDS.128 R76, [R0.X4+UR5+0x1130] ;  /* 0x00113005004c7984 */ /* 0x000f220008004c00 */
[----:B--2---:R-:W-:Y:S01]  /*8950*/  FFMA R10, R64, R36, R81 ;  /* 0x00000024400a7223 */ /* 0x004fe20000000051 */
[----:B------:R-:W-:Y:S01]  /*8960*/  FFMA R54, R62, R38, R55 ;  /* 0x000000263e367223 */ /* 0x000fe20000000037 */
[----:B------:R-:W-:Y:S01]  /*8970*/  FFMA R80, R64, R20, R80 ;  /* 0x0000001440507223 */ /* 0x000fe20000000050 */
[----:B------:R-:W-:Y:S01]  /*8980*/  FFMA R62, R62, R42, R61 ;  /* 0x0000002a3e3e7223 */ /* 0x000fe2000000003d */
[----:B------:R-:W-:Y:S01]  /*8990*/  FFMA R82, R64, R48, R82 ;  /* 0x0000003040527223 */ /* 0x000fe20000000052 */
[C---:B------:R-:W-:Y:S01]  /*89a0*/  FFMA R61, R65.reuse, R37, R10 ;  /* 0x00000025413d7223 */ /* 0x040fe2000000000a */
[----:B------:R-:W-:Y:S01]  /*89b0*/  FFMA R81, R65, R21, R80 ;  /* 0x0000001541517223 */ /* 0x000fe20000000050 */
        /* <DEDUP_REMOVED lines=8> */
[----:B------:R-:W-:Y:S01]  /*8a40*/  FFMA R57, R67, R39, R10 ;  /* 0x0000002743397223 */ /* 0x000fe2000000000a */
[----:B------:R-:W2:Y:S01]  /*8a50*/  LDS.128 R80, [R0.X4+UR5+0x11b0] ;  /* 0x0011b00500507984 */ /* 0x000ea20008004c00 */
[C---:B---3--:R-:W-:Y:S01]  /*8a60*/  FFMA R10, R68.reuse, R36, R29 ;  /* 0x00000024440a7223 */ /* 0x048fe2000000001d */
[C---:B------:R-:W-:Y:S01]  /*8a70*/  FFMA R30, R68.reuse, R48, R30 ;  /* 0x00000030441e7223 */ /* 0x040fe2000000001e */
[C---:B------:R-:W-:Y:S01]  /*8a80*/  FFMA R28, R68.reuse, R20, R28 ;  /* 0x00000014441c7223 */ /* 0x040fe2000000001c */
[----:B------:R-:W-:Y:S01]  /*8a90*/  FFMA R68, R68, R40, R31 ;  /* 0x0000002844447223 */ /* 0x000fe2000000001f */
[C---:B------:R-:W-:Y:S01]  /*8aa0*/  FFMA R31, R69.reuse, R37, R10 ;  /* 0x00000025451f7223 */ /* 0x040fe2000000000a */
[----:B------:R-:W-:Y:S01]  /*8ab0*/  FFMA R29, R69, R49, R30 ;  /* 0x00000031451d7223 */ /* 0x000fe2000000001e */
[----:B------:R-:W-:Y:S01]  /*8ac0*/  FFMA R65, R65, R41, R64 ;  /* 0x0000002941417223 */ /* 0x000fe20000000040 */
[----:B------:R-:W-:Y:S01]  /*8ad0*/  FFMA R61, R69, R21, R28 ;  /* 0x00000015453d7223 */ /* 0x000fe2000000001c */
        /* <DEDUP_REMOVED lines=8> */
[-C--:B------:R-:W-:Y:S01]  /*8b60*/  FFMA R28, R70, R22.reuse, R61 ;  /* 0x00000016461c7223 */ /* 0x080fe2000000003d */
[C---:B------:R-:W-:Y:S01]  /*8b70*/  FFMA R65, R73.reuse, R21, R10 ;  /* 0x0000001549417223 */ /* 0x040fe2000000000a */
[----:B------:R-:W1:Y:S01]  /*8b80*/  LDS.128 R84, [R0.X4+UR5+0x1830] ;  /* 0x0018300500547984 */ /* 0x000e620008004c00 */
        /* <DEDUP_REMOVED lines=8> */
[C---:B------:R-:W-:Y:S01]  /*8c10*/  FFMA R60, R74.reuse, R38, R61 ;  /* 0x000000264a3c7223 */ /* 0x040fe2000000003d */
[----:B------:R-:W-:Y:S01]  /*8c20*/  FFMA R62, R74, R42, R73 ;  /* 0x0000002a4a3e7223 */ /* 0x000fe20000000049 */
[C---:B------:R-:W-:Y:S01]  /*8c30*/  FFMA R31, R75.reuse, R23, R10 ;  /* 0x000000174b1f7223 */ /* 0x040fe2000000000a */
[C---:B----4-:R-:W-:Y:S01]  /*8c40*/  FFMA R190, R76.reuse, R48, R190 ;  /* 0x000000304cbe7223 */ /* 0x050fe200000000be */
[C---:B------:R-:W-:Y:S01]  /*8c50*/  FFMA R10, R76.reuse, R36, R189 ;  /* 0x000000244c0a7223 */ /* 0x040fe200000000bd */
[C---:B------:R-:W-:Y:S01]  /*8c60*/  FFMA R188, R76.reuse, R20, R188 ;  /* 0x000000144cbc7223 */ /* 0x040fe200000000bc */
        /* <DEDUP_REMOVED lines=28> */
[----:B------:R-:W2:Y:S01]  /*8e30*/  LDS.128 R76, [R0.X4+UR5+0x1930] ;  /* 0x00193005004c7984 */ /* 0x000ea20008004c00 */
[----:B------:R-:W-:Y:S01]  /*8e40*/  FFMA R106, R106, R50, R105 ;  /* 0x000000326a6a7223 */ /* 0x000fe20000000069 */
[----:B------:R-:W-:Y:S01]  /*8e50*/  FFMA R110, R110, R42, R109 ;  /* 0x0000002a6e6e7223 */ /* 0x000fe2000000006d */
[C---:B------:R-:W-:Y:S01]  /*8e60*/  FFMA R69, R81.reuse, R49, R70 ;  /* 0x0000003151457223 */ /* 0x040fe20000000046 */
[C---:B------:R-:W-:Y:S01]  /*8e70*/  FFMA R89, R81.reuse, R37, R186 ;  /* 0x0000002551597223 */ /* 0x040fe200000000ba */
[C---:B------:R-:W-:Y:S01]  /*8e80*/  FFMA R93, R81.reuse, R21, R10 ;  /* 0x00000015515d7223 */ /* 0x040fe2000000000a */
[----:B------:R-:W-:Y:S01]  /*8e90*/  FFMA R81, R81, R41, R80 ;  /* 0x0000002951517223 */ /* 0x000fe20000000050 */
[-C--:B------:R-:W-:Y:S01]  /*8ea0*/  FFMA R114, R107, R23.reuse, R114 ;  /* 0x000000176b727223 */ /* 0x080fe20000000072 */
        /* <DEDUP_REMOVED lines=110> */
[C---:B-1----:R-:W-:Y:S01]  /*9590*/  FFMA R170, R76.reuse, R48, R170 ;  /* 0x000000304caa7223 */ /* 0x042fe200000000aa */
[C---:B------:R-:W-:Y:S01]  /*95a0*/  FFMA R10, R76.reuse, R36, R169 ;  /* 0x000000244c0a7223 */ /* 0x040fe200000000a9 */
[C---:B------:R-:W-:Y:S01]  /*95b0*/  FFMA R168, R76.reuse, R20, R168 ;  /* 0x000000144ca87223 */ /* 0x040fe200000000a8 */
[----:B------:R-:W-:Y:S01]  /*95c0*/  FFMA R76, R76, R40, R91 ;  /* 0x000000284c4c7223 */ /* 0x000fe2000000005b */
[----:B------:R-:W-:Y:S01]  /*95d0*/  FFMA R134, R74, R42, R73 ;  /* 0x0000002a4a867223 */ /* 0x000fe20000000049 */
[----:B------:R-:W1:Y:S01]  /*95e0*/  LDS.128 R88, [R0.X4+UR5+0x28b0] ;  /* 0x0028b00500587984 */ /* 0x000e620008004c00 */
[----:B------:R-:W-:Y:S01]  /*95f0*/  FFMA R118, R75, R51, R118 ;  /* 0x000000334b767223 */ /* 0x000fe20000000076 */
[----:B------:R-:W-:Y:S01]  /*9600*/  FFMA R69, R77, R49, R170 ;  /* 0x000000314d457223 */ /* 0x000fe200000000aa */
[----:B------:R-:W-:Y:S01]  /*9610*/  FFMA R134, R75, R43, R134 ;  /* 0x0000002b4b867223 */ /* 0x000fe20000000086 */
[C---:B------:R-:W-:Y:S01]  /*9620*/  FFMA R73, R77.reuse, R37, R10 ;  /* 0x000000254d497223 */ /* 0x040fe2000000000a */
[C---:B------:R-:W-:Y:S01]  /*9630*/  FFMA R75, R77.reuse, R21, R168 ;  /* 0x000000154d4b7223 */ /* 0x040fe200000000a8 */
[----:B------:R-:W-:Y:S01]  /*9640*/  FFMA R77, R77, R41, R76 ;  /* 0x000000294d4d7223 */ /* 0x000fe2000000004c */
[----:B---3--:R-:W-:Y:S01]  /*9650*/  FFMA R72, R80, R48, R167 ;  /* 0x0000003050487223 */ /* 0x008fe200000000a7 */
[C---:B------:R-:W-:Y:S01]  /*9660*/  FFMA R98, R78.reuse, R50, R69 ;  /* 0x000000324e627223 */ /* 0x040fe20000000045 */
[C---:B------:R-:W-:Y:S01]  /*9670*/  FFMA R10, R78.reuse, R38, R73 ;  /* 0x000000264e0a7223 */ /* 0x040fe20000000049 */
[C---:B------:R-:W-:Y:S01]  /*9680*/  FFMA R124, R78.reuse, R22, R75 ;  /* 0x000000164e7c7223 */ /* 0x040fe2000000004b */
[----:B------:R-:W-:Y:S01]  /*9690*/  FFMA R78, R78, R42, R77 ;  /* 0x0000002a4e4e7223 */ /* 0x000fe2000000004d */
[----:B------:R-:W-:Y:S01]  /*96a0*/  FFMA R77, R81, R49, R72 ;  /* 0x00000031514d7223 */ /* 0x000fe20000000048 */
[C---:B------:R-:W-:Y:S01]  /*96b0*/  FFMA R166, R80.reuse, R36, R166 ;  /* 0x0000002450a67223 */ /* 0x040fe200000000a6 */
[----:B------:R-:W3:Y:S01]  /*96c0*/  LDS.128 R72, [R0.X4+UR5+0x2930] ;  /* 0x0029300500487984 */ /* 0x000ee20008004c00 */
        /* <DEDUP_REMOVED lines=78> */
[----:B------:R-:W-:Y:S01]  /*9bb0*/  FFMA R174, R78, R50, R89 ;  /* 0x000000324eae7223 */ /* 0x000fe20000000059 */
[C---:B-1----:R-:W-:Y:S01]  /*9bc0*/  FFMA R146, R80.reuse, R20, R146 ;  /* 0x0000001450927223 */ /* 0x042fe20000000092 */
[C---:B------:R-:W-:Y:S01]  /*9bd0*/  FFMA R148, R80.reuse, R48, R148 ;  /* 0x0000003050947223 */ /* 0x040fe20000000094 */
        /* <DEDUP_REMOVED lines=27> */
[----:B------:R-:W-:-:S02]  /*9d90*/  FFMA R89, R85, R49, R144 ;  /* 0x0000003155597223 */ /* 0x000fc40000000090 */
[C---:B------:R-:W-:Y:S01]  /*9da0*/  FFMA R93, R85.reuse, R21, R142 ;  /* 0x00000015555d7223 */ /* 0x040fe2000000008e */
[----:B------:R-:W-:Y:S01]  /*9db0*/  FFMA R85, R85, R41, R84 ;  /* 0x0000002955557223 */ /* 0x000fe20000000054 */
[C---:B------:R-:W-:Y:S01]  /*9dc0*/  FFMA R168, R86.reuse, R50, R89 ;  /* 0x0000003256a87223 */ /* 0x040fe20000000059 */
[C---:B------:R-:W-:Y:S01]  /*9dd0*/  FFMA R84, R86.reuse, R38, R91 ;  /* 0x0000002656547223 */ /* 0x040fe2000000005b */
[----:B------:R-:W-:Y:S01]  /*9de0*/  FFMA R166, R86, R22, R93 ;  /* 0x0000001656a67223 */ /* 0x000fe2000000005d */
[----:B------:R-:W4:Y:S01]  /*9df0*/  LDS.128 R88, [R0.X4+UR5+0x38b0] ;  /* 0x0038b00500587984 */ /* 0x000f220008004c00 */
[----:B--2---:R-:W-:Y:S01]  /*9e00*/  FFMA R138, R72, R20, R138 ;  /* 0x00000014488a7223 */ /* 0x004fe2000000008a */
[----:B------:R-:W-:Y:S01]  /*9e10*/  FFMA R156, R86, R42, R85 ;  /* 0x0000002a569c7223 */ /* 0x000fe20000000055 */
[----:B------:R-:W-:Y:S01]  /*9e20*/  FFMA R167, R87, R39, R84 ;  /* 0x0000002757a77223 */ /* 0x000fe20000000054 */
        /* <DEDUP_REMOVED lines=15> */
[----:B------:R-:W-:Y:S01]  /*9f20*/  FFMA R163, R75, R23, R72 ;  /* 0x000000174ba37223 */ /* 0x000fe20000000048 */
[C---:B------:R-:W-:Y:S01]  /*9f30*/  FFMA R72, R76.reuse, R40, R7 ;  /* 0x000000284c487223 */ /* 0x040fe20000000007 */
[C---:B------:R-:W-:Y:S01]  /*9f40*/  FFMA R136, R76.reuse, R48, R136 ;  /* 0x000000304c887223 */ /* 0x040fe20000000088 */
[----:B------:R-:W-:Y:S01]  /*9f50*/  FFMA R4, R76, R20, R4 ;  /* 0x000000144c047223 */ /* 0x000fe20000000004 */
[----:B------:R-:W1:Y:S01]  /*9f60*/  LDS.128 R92, [R0.X4+UR5+0x3930] ;  /* 0x00393005005c7984 */ /* 0x000e620008004c00 */
        /* <DEDUP_REMOVED lines=8> */
[C---:B---3--:R-:W-:Y:S01]  /*9ff0*/  FFMA R52, R80.reuse, R48, R52 ;  /* 0x0000003050347223 */ /* 0x048fe20000000034 */
[----:B------:R-:W-:Y:S01]  /*a000*/  FFMA R6, R80, R36, R6 ;  /* 0x0000002450067223 */ /* 0x000fe20000000006 */
[----:B------:R-:W-:Y:S01]  /*a010*/  FFMA R162, R78, R50, R7 ;  /* 0x000000324ea27223 */ /* 0x000fe20000000007 */
        /* <DEDUP_REMOVED lines=11> */
[C---:B----4-:R-:W-:Y:S01]  /*a0d0*/  FFMA R14, R88.reuse, R20, R14 ;  /* 0x00000014580e7223 */ /* 0x050fe2000000000e */
[C---:B------:R-:W-:Y:S01]  /*a0e0*/  FFMA R12, R88.reuse, R36, R12 ;  /* 0x00000024580c7223 */ /* 0x040fe2000000000c */
[----:B------:R-:W-:Y:S01]  /*a0f0*/  FFMA R147, R83, R43, R52 ;  /* 0x0000002b53937223 */ /* 0x000fe20000000034 */
[C---:B------:R-:W-:Y:S01]  /*a100*/  FFMA R52, R88.reuse, R40, R15 ;  /* 0x0000002858347223 */ /* 0x040fe2000000000f */
[----:B------:R-:W-:Y:S01]  /*a110*/  FFMA R88, R88, R48, R13 ;  /* 0x0000003058587223 */ /* 0x000fe2000000000d */
[----:B------:R-:W-:Y:S01]  /*a120*/  FFMA R82, R82, R22, R81 ;  /* 0x0000001652527223 */ /* 0x000fe20000000051 */
[C---:B------:R-:W-:Y:S01]  /*a130*/  FFMA R15, R89.reuse, R21, R14 ;  /* 0x00000015590f7223 */ /* 0x040fe2000000000e */
[C---:B------:R-:W-:Y:S01]  /*a140*/  FFMA R13, R89.reuse, R37, R12 ;  /* 0x00000025590d7223 */ /* 0x040fe2000000000c */
[C---:B------:R-:W-:Y:S01]  /*a150*/  FFMA R154, R78.reuse, R42, R75 ;  /* 0x0000002a4e9a7223 */ /* 0x040fe2000000004b */
[-C--:B------:R-:W-:Y:S01]  /*a160*/  FFMA R160, R78, R22.reuse, R77 ;  /* 0x000000164ea07223 */ /* 0x080fe2000000004d */
        /* <DEDUP_REMOVED lines=9> */
[----:B------:R-:W-:Y:S01]  /*a200*/  LDS.128 R72, [R9+0xc0] ;  /* 0x0000c00009487984 */ /* 0x000fe20000000c00 */
[----:B------:R-:W-:Y:S01]  /*a210*/  FFMA R89, R89, R49, R88 ;  /* 0x0000003159597223 */ /* 0x000fe20000000058 */
[----:B-1----:R-:W-:Y:S01]  /*a220*/  FFMA R88, R92, R48, R199 ;  /* 0x000000305c587223 */ /* 0x002fe200000000c7 */
[C---:B------:R-:W-:Y:S01]  /*a230*/  FFMA R146, R90.reuse, R42, R53 ;  /* 0x0000002a5a927223 */ /* 0x040fe20000000035 */
[----:B------:R-:W-:Y:S01]  /*a240*/  LDS.128 R80, [R9+0x140] ;  /* 0x0001400009507984 */ /* 0x000fe20000000c00 */
[----:B------:R-:W-:Y:S01]  /*a250*/  FFMA R150, R90, R50, R89 ;  /* 0x000000325a967223 */ /* 0x000fe20000000059 */
[C---:B------:R-:W-:Y:S01]  /*a260*/  FFMA R149, R91.reuse, R39, R52 ;  /* 0x000000275b957223 */ /* 0x040fe20000000034 */
[C---:B------:R-:W-:Y:S01]  /*a270*/  FFMA R148, R91.reuse, R23, R148 ;  /* 0x000000175b947223 */ /* 0x040fe20000000094 */
[----:B------:R-:W-:Y:S01]  /*a280*/  LDS.128 R76, [R9+0x40] ;  /* 0x00004000094c7984 */ /* 0x000fe20000000c00 */
[C---:B------:R-:W-:Y:S01]  /*a290*/  FFMA R150, R91.reuse, R51, R150 ;  /* 0x000000335b967223 */ /* 0x040fe20000000096 */
[----:B------:R-:W-:Y:S01]  /*a2a0*/  FFMA R146, R91, R43, R146 ;  /* 0x0000002b5b927223 */ /* 0x000fe20000000092 */
[C---:B------:R-:W-:Y:S01]  /*a2b0*/  FFMA R53, R93.reuse, R49, R88 ;  /* 0x000000315d357223 */ /* 0x040fe20000000058 */
[----:B------:R-:W1:Y:S01]  /*a2c0*/  LDS.128 R12, [R0.X4+UR5+0x40] ;  /* 0x00004005000c7984 */ /* 0x000e620008004c00 */
[C---:B------:R-:W-:Y:S01]  /*a2d0*/  FFMA R198, R92.reuse, R36, R198 ;  /* 0x000000245cc67223 */ /* 0x040fe200000000c6 */
[C---:B------:R-:W-:Y:S01]  /*a2e0*/  FFMA R52, R92.reuse, R20, R197 ;  /* 0x000000145c347223 */ /* 0x040fe200000000c5 */
[----:B------:R-:W-:Y:S01]  /*a2f0*/  FFMA R196, R92, R40, R196 ;  /* 0x000000285cc47223 */ /* 0x000fe200000000c4 */
[----:B------:R-:W3:Y:S01]  /*a300*/  LDS.128 R84, [R9+0x1c0] ;  /* 0x0001c00009547984 */ /* 0x000ee20000000c00 */
        /* <DEDUP_REMOVED lines=29> */
[----:B------:R-:W5:Y:S04]  /*a4e0*/  LDS.128 R48, [R0.X4+UR5+0x19c0] ;  /* 0x0019c00500307984 */ /* 0x000f680008004c00 */
[----:B------:R-:W5:Y:S01]  /*a4f0*/  LDS.128 R40, [R0.X4+UR5+0x20c0] ;  /* 0x0020c00500287984 */ /* 0x000f620008004c00 */
[C---:B-1----:R-:W-:Y:S01]  /*a500*/  FFMA R114, R12.reuse, R72, R114 ;  /* 0x000000480c727223 */ /* 0x042fe20000000072 */
[C---:B------:R-:W-:Y:S01]  /*a510*/  FFMA R6, R12.reuse, R80, R115 ;  /* 0x000000500c067223 */ /* 0x040fe20000000073 */
[C---:B------:R-:W-:Y:S01]  /*a520*/  FFMA R4, R12.reuse, R76, R113 ;  /* 0x0000004c0c047223 */ /* 0x040fe20000000071 */
[----:B---3--:R-:W-:Y:S01]  /*a530*/  FFMA R12, R12, R84, R107 ;  /* 0x000000540c0c7223 */ /* 0x008fe2000000006b */
        /* <DEDUP_REMOVED lines=13> */
[C---:B----4-:R-:W-:Y:S01]  /*a610*/  FFMA R14, R88.reuse, R84, R3 ;  /* 0x00000054580e7223 */ /* 0x050fe20000000003 */
[C---:B------:R-:W-:Y:S01]  /*a620*/  FFMA R12, R88.reuse, R80, R11 ;  /* 0x00000050580c7223 */ /* 0x040fe2000000000b */
[----:B------:R-:W-:Y:S01]  /*a630*/  FFMA R8, R88, R72, R8 ;  /* 0x0000004858087223 */ /* 0x000fe20000000008 */
[----:B------:R-:W-:Y:S01]  /*a640*/  LDS.128 R112, [R0.X4+UR5+0x11c0] ;  /* 0x0011c00500707984 */ /* 0x000fe20008004c00 */
[C---:B------:R-:W-:Y:S01]  /*a650*/  FFMA R3, R89.reuse, R85, R14 ;  /* 0x0000005559037223 */ /* 0x040fe2000000000e */
[C---:B------:R-:W-:Y:S01]  /*a660*/  FFMA R11, R89.reuse, R81, R12 ;  /* 0x00000051590b7223 */ /* 0x040fe2000000000c */
[----:B------:R-:W-:Y:S01]  /*a670*/  FFMA R21, R89, R73, R8 ;  /* 0x0000004959157223 */ /* 0x000fe20000000008 */
[----:B------:R-:W3:Y:S01]  /*a680*/  LDS.128 R12, [R0.X4+UR5+0x840] ;  /* 0x00084005000c7984 */ /* 0x000ee20008004c00 */
[----:B--2---:R-:W-:Y:S01]  /*a690*/  FFMA R18, R92, R84, R18 ;  /* 0x000000545c127223 */ /* 0x004fe20000000012 */
        /* <DEDUP_REMOVED lines=9> */
[----:B------:R-:W-:Y:S01]  /*a730*/  FFMA R11, R93, R81, R8 ;  /* 0x000000515d0b7223 */ /* 0x000fe20000000008 */
[----:B------:R-:W2:Y:S01]  /*a740*/  LDS.128 R16, [R0.X4+UR5+0x8c0] ;  /* 0x0008c00500107984 */ /* 0x000ea20008004c00 */
[C---:B------:R-:W-:Y:S01]  /*a750*/  FFMA R20, R94.reuse, R86, R3 ;  /* 0x000000565e147223 */ /* 0x040fe20000000003 */
[C---:B------:R-:W-:Y:S01]  /*a760*/  FFMA R8, R94.reuse, R74, R21 ;  /* 0x0000004a5e087223 */ /* 0x040fe20000000015 */
[----:B------:R-:W-:Y:S01]  /*a770*/  FFMA R212, R94, R82, R11 ;  /* 0x000000525ed47223 */ /* 0x000fe2000000000b */
[-C--:B------:R-:W-:Y:S01]  /*a780*/  FFMA R88, R88, R76.reuse, R111 ;  /* 0x0000004c58587223 */ /* 0x080fe2000000006f */
[C---:B------:R-:W-:Y:S01]  /*a790*/  FFMA R213, R95.reuse, R87, R20 ;  /* 0x000000575fd57223 */ /* 0x040fe20000000014 */
[----:B------:R-:W-:Y:S01]  /*a7a0*/  FFMA R211, R95, R75, R8 ;  /* 0x0000004b5fd37223 */ /* 0x000fe20000000008 */
[----:B------:R-:W4:Y:S01]  /*a7b0*/  LDS.128 R20, [R0.X4+UR5+0x940] ;  /* 0x0009400500147984 */ /* 0x000f220008004c00 */
[----:B-----5:R-:W-:Y:S01]  /*a7c0*/  FFMA R132, R48, R76, R132 ;  /* 0x0000004c30847223 */ /* 0x020fe20000000084 */
[C---:B------:R-:W-:Y:S01]  /*a7d0*/  FFMA R118, R40.reuse, R84, R118 ;  /* 0x0000005428767223 */ /* 0x040fe20000000076 */
[-C--:B------:R-:W-:Y:S01]  /*a7e0*/  FFMA R70, R40, R80.reuse, R70 ;  /* 0x0000005028467223 */ /* 0x080fe20000000046 */
[----:B------:R-:W-:Y:S01]  /*a7f0*/  LDS.128 R36, [R0.X4+UR5+0x2140] ;  /* 0x0021400500247984 */ /* 0x000fe20008004c00 */
        /* <DEDUP_REMOVED lines=42> */
[----:B----4-:R-:W-:Y:S01]  /*aaa0*/  FFMA R16, R20, R84, R55 ;  /* 0x0000005414107223 */ /* 0x010fe20000000037 */
        /* <DEDUP_REMOVED lines=54> */
[----:B------:R-:W-:Y:S01]  /*ae10*/  FFMA R143, R15, R75, R4 ;  /* 0x0000004b0f8f7223 */ /* 0x000fe20000000004 */
[C---:B---3--:R-:W-:Y:S01]  /*ae20*/  FFMA R6, R16.reuse, R84, R61 ;  /* 0x0000005410067223 */ /* 0x048fe2000000003d */
[----:B------:R-:W-:Y:S01]  /*ae30*/  FFMA R4, R16, R72, R31 ;  /* 0x0000004810047223 */ /* 0x000fe2000000001f */
        /* <DEDUP_REMOVED lines=9> */
[----:B------:R-:W-:Y:S01]  /*aed0*/  FFMA R8, R18, R74, R13 ;  /* 0x0000004a12087223 */ /* 0x000fe2000000000d */
[----:B------:R-:W-:Y:S01]  /*aee0*/  FFMA R141, R19, R87, R12 ;  /* 0x00000057138d7223 */ /* 0x000fe2000000000c */
[C---:B------:R-:W-:Y:S01]  /*aef0*/  FFMA R11, R17.reuse, R81, R60 ;  /* 0x00000051110b7223 */ /* 0x040fe2000000003c */
[----:B------:R-:W3:Y:S01]  /*af00*/  LDS.128 R12, [R0.X4+UR5+0x18c0] ;  /* 0x0018c005000c7984 */ /* 0x000ee20008004c00 */
[----:B------:R-:W-:Y:S01]  /*af10*/  FFMA R17, R17, R77, R62 ;  /* 0x0000004d11117223 */ /* 0x000fe2000000003e */
[C---:B-1----:R-:W-:Y:S01]  /*af20*/  FFMA R66, R20.reuse, R84, R66 ;  /* 0x0000005414427223 */ /* 0x042fe20000000042 */
[----:B------:R-:W-:Y:S01]  /*af30*/  FFMA R64, R20, R72, R64 ;  /* 0x0000004814407223 */ /* 0x000fe20000000040 */
[----:B------:R-:W-:Y:S01]  /*af40*/  FFMA R139, R19, R75, R8 ;  /* 0x0000004b138b7223 */ /* 0x000fe20000000008 */
[----:B------:R-:W-:Y:S01]  /*af50*/  FFMA R138, R18, R78, R17 ;  /* 0x0000004e128a7223 */ /* 0x000fe20000000011 */
[----:B------:R-:W-:Y:S01]  /*af60*/  FFMA R8, R20, R80, R65 ;  /* 0x0000005014087223 */ /* 0x000fe20000000041 */
[C---:B------:R-:W-:Y:S01]  /*af70*/  FFMA R3, R21.reuse, R85, R66 ;  /* 0x0000005515037223 */ /* 0x040fe20000000042 */
[C---:B------:R-:W-:Y:S01]  /*af80*/  FFMA R17, R21.reuse, R73, R64 ;  /* 0x0000004915117223 */ /* 0x040fe20000000040 */
        /* <DEDUP_REMOVED lines=8> */
[----:B------:R-:W1:Y:S01]  /*b010*/  LDS.128 R16, [R0.X4+UR5+0x1940] ;  /* 0x0019400500107984 */ /* 0x000e620008004c00 */
[----:B------:R-:W-:Y:S01]  /*b020*/  FFMA R137, R23, R87, R8 ;  /* 0x0000005717897223 */ /* 0x000fe20000000008 */
        /* <DEDUP_REMOVED lines=28> */
[----:B------:R-:W2:Y:S01]  /*b1f0*/  LDS.128 R44, [R0.X4+UR5+0x2040] ;  /* 0x00204005002c7984 */ /* 0x000ea20008004c00 */
[C---:B------:R-:W-:Y:S01]  /*b200*/  FFMA R108, R6.reuse, R86, R3 ;  /* 0x00000056066c7223 */ /* 0x040fe20000000003 */
[C---:B------:R-:W-:Y:S01]  /*b210*/  FFMA R110, R6.reuse, R74, R21 ;  /* 0x0000004a066e7223 */ /* 0x040fe20000000015 */
        /* <DEDUP_REMOVED lines=12> */
[C---:B-1----:R-:W-:Y:S01]  /*b2e0*/  FFMA R4, R16.reuse, R80, R99 ;  /* 0x0000005010047223 */ /* 0x042fe20000000063 */
        /* <DEDUP_REMOVED lines=30> */
[----:B------:R-:W-:Y:S01]  /*b4d0*/  FFMA R96, R44, R80, R96 ;  /* 0x000000502c607223 */ /* 0x000fe20000000060 */
[----:B------:R-:W-:Y:S01]  /*b4e0*/  FFMA R14, R14, R78, R13 ;  /* 0x0000004e0e0e7223 */ /* 0x000fe2000000000d */
[C---:B------:R-:W-:Y:S01]  /*b4f0*/  FFMA R3, R45.reuse, R85, R6 ;  /* 0x000000552d037223 */ /* 0x040fe20000000006 */
[C---:B------:R-:W-:Y:S01]  /*b500*/  FFMA R13, R45.reuse, R73, R4 ;  /* 0x000000492d0d7223 */ /* 0x040fe20000000004 */
[----:B------:R-:W-:Y:S01]  /*b510*/  FFMA R44, R44, R76, R135 ;  /* 0x0000004c2c2c7223 */ /* 0x000fe20000000087 */
[----:B------:R-:W1:Y:S01]  /*b520*/  LDS.128 R4, [R0.X4+UR5+0x21c0] ;  /* 0x0021c00500047984 */ /* 0x000e620008004c00 */
        /* <DEDUP_REMOVED lines=30> */
[-C--:B------:R-:W-:Y:S01]  /*b710*/  FFMA R36, R36, R76.reuse, R131 ;  /* 0x0000004c24247223 */ /* 0x080fe20000000083 */
        /* <DEDUP_REMOVED lines=9> */
[----:B------:R-:W4:Y:S01]  /*b7b0*/  LDS.128 R56, [R0.X4+UR5+0x2940] ;  /* 0x0029400500387984 */ /* 0x000f220008004c00 */
[C---:B------:R-:W-:Y:S01]  /*b7c0*/  FFMA R35, R39.reuse, R87, R16 ;  /* 0x0000005727237223 */ /* 0x040fe20000000010 */
[C---:B------:R-:W-:Y:S01]  /*b7d0*/  FFMA R37, R39.reuse, R83, R14 ;  /* 0x0000005327257223 */ /* 0x040fe2000000000e */
[C---:B------:R-:W-:Y:S01]  /*b7e0*/  FFMA R38, R39.reuse, R75, R12 ;  /* 0x0000004b27267223 */ /* 0x040fe2000000000c */
[C---:B-1----:R-:W-:Y:S01]  /*b7f0*/  FFMA R184, R4.reuse, R72, R184 ;  /* 0x0000004804b87223 */ /* 0x042fe200000000b8 */
[----:B------:R-:W-:Y:S01]  /*b800*/  FFMA R39, R39, R79, R8 ;  /* 0x0000004f27277223 */ /* 0x000fe20000000008 */
        /* <DEDUP_REMOVED lines=18> */
[C---:B--2---:R-:W-:Y:S01]  /*b930*/  FFMA R4, R28.reuse, R72, R181 ;  /* 0x000000481c047223 */ /* 0x044fe200000000b5 */
[C---:B------:R-:W-:Y:S01]  /*b940*/  FFMA R136, R23.reuse, R83, R136 ;  /* 0x0000005317887223 */ /* 0x040fe20000000088 */
[----:B------:R-:W-:Y:S01]  /*b950*/  FFMA R116, R23, R75, R116 ;  /* 0x0000004b17747223 */ /* 0x000fe20000000074 */
[C---:B------:R-:W-:Y:S01]  /*b960*/  FFMA R23, R7.reuse, R87, R8 ;  /* 0x0000005707177223 */ /* 0x040fe20000000008 */
[C---:B------:R-:W-:Y:S01]  /*b970*/  FFMA R26, R7.reuse, R83, R26 ;  /* 0x00000053071a7223 */ /* 0x040fe2000000001a */
[----:B------:R-:W-:Y:S01]  /*b980*/  FFMA R24, R7, R79, R24 ;  /* 0x0000004f07187223 */ /* 0x000fe20000000018 */
[----:B------:R-:W-:Y:S01]  /*b990*/  FFMA R7, R29, R73, R4 ;  /* 0x000000491d077223 */ /* 0x000fe20000000004 */
[----:B------:R-:W-:Y:S01]  /*b9a0*/  FFMA R6, R28, R84, R183 ;  /* 0x000000541c067223 */ /* 0x000fe200000000b7 */
[C---:B------:R-:W-:Y:S01]  /*b9b0*/  FFMA R104, R15.reuse, R87, R104 ;  /* 0x000000570f687223 */ /* 0x040fe20000000068 */
[----:B------:R-:W-:Y:S01]  /*b9c0*/  FFMA R106, R15, R75, R106 ;  /* 0x0000004b0f6a7223 */ /* 0x000fe2000000006a */
[----:B------:R-:W-:Y:S01]  /*b9d0*/  FFMA R4, R30, R74, R7 ;  /* 0x0000004a1e047223 */ /* 0x000fe20000000007 */
[----:B------:R-:W-:Y:S01]  /*b9e0*/  FFMA R3, R29, R85, R6 ;  /* 0x000000551d037223 */ /* 0x000fe20000000006 */
[----:B------:R-:W2:Y:S01]  /*b9f0*/  LDS.128 R52, [R0.X4+UR5+0x3040] ;  /* 0x0030400500347984 */ /* 0x000ea20008004c00 */
[-C--:B------:R-:W-:Y:S01]  /*ba00*/  FFMA R182, R28, R80.reuse, R182 ;  /* 0x000000501cb67223 */ /* 0x080fe200000000b6 */
[----:B------:R-:W-:Y:S01]  /*ba10*/  FFMA R15, R31, R75, R4 ;  /* 0x0000004b1f0f7223 */ /* 0x000fe20000000004 */
[----:B---3--:R-:W-:Y:S01]  /*ba20*/  FFMA R4, R60, R80, R179 ;  /* 0x000000503c047223 */ /* 0x008fe200000000b3 */
[----:B------:R-:W-:Y:S01]  /*ba30*/  FFMA R6, R30, R86, R3 ;  /* 0x000000561e067223 */ /* 0x000fe20000000003 */
[----:B------:R-:W-:Y:S01]  /*ba40*/  FFMA R128, R28, R76, R128 ;  /* 0x0000004c1c807223 */ /* 0x000fe20000000080 */
[-C--:B------:R-:W-:Y:S01]  /*ba50*/  FFMA R5, R29, R81.reuse, R182 ;  /* 0x000000511d057223 */ /* 0x080fe200000000b6 */
        /* <DEDUP_REMOVED lines=9> */
[----:B----4-:R-:W-:Y:S01]  /*baf0*/  FFMA R6, R56, R72, R175 ;  /* 0x0000004838067223 */ /* 0x010fe200000000af */
[C---:B------:R-:W-:Y:S01]  /*bb00*/  FFMA R5, R61.reuse, R85, R180 ;  /* 0x000000553d057223 */ /* 0x040fe200000000b4 */
[C---:B------:R-:W-:Y:S01]  /*bb10*/  FFMA R11, R61.reuse, R73, R178 ;  /* 0x000000493d0b7223 */ /* 0x040fe200000000b2 */
        /* <DEDUP_REMOVED lines=8> */
[----:B------:R-:W3:Y:S01]  /*bba0*/  LDS.128 R28, [R0.X4+UR5+0x30c0] ;  /* 0x0030c005001c7984 */ /* 0x000ee20008004c00 */
[----:B------:R-:W-:Y:S01]  /*bbb0*/  FFMA R20, R58, R74, R21 ;  /* 0x0000004a3a147223 */ /* 0x000fe20000000015 */
[----:B------:R-:W-:Y:S01]  /*bbc0*/  FFMA R176, R56, R80, R176 ;  /* 0x0000005038b07223 */ /* 0x000fe200000000b0 */
[----:B------:R-:W-:Y:S01]  /*bbd0*/  FFMA R22, R58, R86, R5 ;  /* 0x000000563a167223 */ /* 0x000fe20000000005 */
[C---:B-1----:R-:W-:Y:S01]  /*bbe0*/  FFMA R174, R16.reuse, R84, R174 ;  /* 0x0000005410ae7223 */ /* 0x042fe200000000ae */
        /* <DEDUP_REMOVED lines=15> */
[----:B------:R-:W-:Y:S01]  /*bce0*/  FFMA R11, R63, R79, R62 ;  /* 0x0000004f3f0b7223 */ /* 0x000fe2000000003e */
[----:B------:R-:W-:Y:S01]  /*bcf0*/  FFMA R57, R57, R77, R56 ;  /* 0x0000004d39397223 */ /* 0x000fe20000000038 */
[-C--:B------:R-:W-:Y:S01]  /*bd00*/  FFMA R13, R59, R87.reuse, R22 ;  /* 0x000000573b0d7223 */ /* 0x080fe20000000016 */
[----:B------:R-:W1:Y:S01]  /*bd10*/  LDS.128 R60, [R0.X4+UR5+0x3140] ;  /* 0x00314005003c7984 */ /* 0x000e620008004c00 */
[C---:B------:R-:W-:Y:S01]  /*bd20*/  FFMA R32, R18.reuse, R86, R21 ;  /* 0x0000005612207223 */ /* 0x040fe20000000015 */
[C---:B------:R-:W-:Y:S01]  /*bd30*/  FFMA R22, R18.reuse, R82, R25 ;  /* 0x0000005212167223 */ /* 0x040fe20000000019 */
[C---:B------:R-:W-:Y:S01]  /*bd40*/  FFMA R16, R18.reuse, R74, R33 ;  /* 0x0000004a12107223 */ /* 0x040fe20000000021 */
[-C--:B------:R-:W-:Y:S01]  /*bd50*/  FFMA R20, R18, R78.reuse, R17 ;  /* 0x0000004e12147223 */ /* 0x080fe20000000011 */
        /* <DEDUP_REMOVED lines=36> */
[----:B------:R-:W4:Y:S01]  /*bfa0*/  LDS.128 R96, [R0.X4+UR5+0x38c0] ;  /* 0x0038c00500607984 */ /* 0x000f220008004c00 */
        /* <DEDUP_REMOVED lines=15> */
[----:B------:R-:W-:Y:S01]  /*c0a0*/  FFMA R60, R62, R74, R67 ;  /* 0x0000004a3e3c7223 */ /* 0x000fe20000000043 */
[----:B--2---:R-:W-:Y:S01]  /*c0b0*/  FFMA R154, R56, R76, R154 ;  /* 0x0000004c389a7223 */ /* 0x004fe2000000009a */
        /* <DEDUP_REMOVED lines=8> */
[----:B------:R-:W1:Y:S01]  /*c140*/  LDS.128 R88, [R0.X4+UR5+0x3940] ;  /* 0x0039400500587984 */ /* 0x000e620008004c00 */
[C---:B------:R-:W-:Y:S01]  /*c150*/  FFMA R162, R56.reuse, R84, R162 ;  /* 0x0000005438a27223 */ /* 0x040fe200000000a2 */
        /* <DEDUP_REMOVED lines=11> */
[----:B---3--:R-:W-:Y:S01]  /*c210*/  FFMA R56, R52, R76, R147 ;  /* 0x0000004c34387223 */ /* 0x008fe20000000093 */
[C---:B------:R-:W-:Y:S01]  /*c220*/  FFMA R226, R58.reuse, R86, R61 ;  /* 0x000000563ae27223 */ /* 0x040fe2000000003d */
[C---:B------:R-:W-:Y:S01]  /*c230*/  FFMA R60, R58.reuse, R82, R63 ;  /* 0x000000523a3c7223 */ /* 0x040fe2000000003f */
[----:B------:R-:W-:Y:S01]  /*c240*/  FFMA R224, R58, R74, R57 ;  /* 0x0000004a3ae07223 */ /* 0x000fe20000000039 */
[C---:B------:R-:W-:Y:S01]  /*c250*/  FFMA R58, R52.reuse, R84, R153 ;  /* 0x00000054343a7223 */ /* 0x040fe20000000099 */
[C---:B------:R-:W-:Y:S01]  /*c260*/  FFMA R152, R52.reuse, R80, R152 ;  /* 0x0000005034987223 */ /* 0x040fe20000000098 */
[----:B------:R-:W-:Y:S01]  /*c270*/  FFMA R52, R52, R72, R151 ;  /* 0x0000004834347223 */ /* 0x000fe20000000097 */
        /* <DEDUP_REMOVED lines=10> */
[-C--:B------:R-:W-:Y:S01]  /*c320*/  FFMA R199, R95, R79.reuse, R94 ;  /* 0x0000004f5fc77223 */ /* 0x080fe2000000005e */
[C---:B------:R-:W-:Y:S01]  /*c330*/  FFMA R120, R54.reuse, R86, R57 ;  /* 0x0000005636787223 */ /* 0x040fe20000000039 */
[----:B------:R-:W2:Y:S01]  /*c340*/  LDS.128 R92, [R0.X4+UR5+0x39c0] ;  /* 0x0039c005005c7984 */ /* 0x000ea20008004c00 */
[C---:B------:R-:W-:Y:S01]  /*c350*/  FFMA R56, R54.reuse, R82, R59 ;  /* 0x0000005236387223 */ /* 0x040fe2000000003b */
[----:B------:R-:W-:Y:S01]  /*c360*/  FFMA R118, R54, R74, R53 ;  /* 0x0000004a36767223 */ /* 0x000fe20000000035 */
[C---:B------:R-:W-:Y:S01]  /*c370*/  FFMA R121, R55.reuse, R79, R52 ;  /* 0x0000004f37797223 */ /* 0x040fe20000000034 */
[C---:B----4-:R-:W-:Y:S01]  /*c380*/  FFMA R148, R96.reuse, R72, R148 ;  /* 0x0000004860947223 */ /* 0x050fe20000000094 */
        /* <DEDUP_REMOVED lines=12> */
[----:B------:R-:W-:Y:S01]  /*c450*/  LDS.128 R52, [R9+0x50] ;  /* 0x0000500009347984 */ /* 0x000fe20000000c00 */
[----:B------:R-:W-:Y:S01]  /*c460*/  FFMA R97, R97, R85, R150 ;  /* 0x0000005561617223 */ /* 0x000fe20000000096 */
[C---:B------:R-:W-:Y:S01]  /*c470*/  FFMA R123, R99.reuse, R83, R126 ;  /* 0x00000053637b7223 */ /* 0x040fe2000000007e */
[C---:B------:R-:W-:Y:S01]  /*c480*/  FFMA R125, R99.reuse, R79, R96 ;  /* 0x0000004f637d7223 */ /* 0x040fe20000000060 */
[----:B------:R-:W-:Y:S01]  /*c490*/  LDS.128 R60, [R9+0x150] ;  /* 0x00015000093c7984 */ /* 0x000fe20000000c00 */
[----:B-1----:R-:W-:Y:S01]  /*c4a0*/  FFMA R96, R88, R80, R229 ;  /* 0x0000005058607223 */ /* 0x002fe200000000e5 */
[----:B------:R-:W-:Y:S01]  /*c4b0*/  FFMA R124, R98, R86, R97 ;  /* 0x00000056627c7223 */ /* 0x000fe20000000061 */
[C---:B------:R-:W-:Y:S01]  /*c4c0*/  FFMA R122, R99.reuse, R75, R122 ;  /* 0x0000004b637a7223 */ /* 0x040fe2000000007a */
[----:B------:R-:W1:Y:S01]  /*c4d0*/  LDS.128 R64, [R0.X4+UR5+0x50] ;  /* 0x0000500500407984 */ /* 0x000e620008004c00 */
[----:B------:R-:W-:Y:S01]  /*c4e0*/  FFMA R230, R88, R84, R230 ;  /* 0x0000005458e67223 */ /* 0x000fe200000000e6 */
[----:B------:R-:W-:-:S02]  /*c4f0*/  FFMA R124, R99, R87, R124 ;  /* 0x00000057637c7223 */ /* 0x000fc4000000007c */
[----:B------:R-:W3:Y:S04]  /*c500*/  LDS.128 R56, [R9+0xd0] ;  /* 0x0000d00009387984 */ /* 0x000ee80000000c00 */
[----:B------:R-:W4:Y:S01]  /*c510*/  LDS.128 R68, [R9+0x1d0] ;  /* 0x0001d00009447984 */ /* 0x000f220000000c00 */
[----:B------:R-:W-:-:S03]  /*c520*/  FFMA R129, R89, R81, R96 ;  /* 0x0000005159817223 */ /* 0x000fc60000000060 */
[----:B------:R-:W5:Y:S01]  /*c530*/  LDS.128 R96, [R0.X4+UR5+0xd0] ;  /* 0x0000d00500607984 */ /* 0x000f620008004c00 */
[C---:B------:R-:W-:Y:S01]  /*c540*/  FFMA R228, R88.reuse, R72, R228 ;  /* 0x0000004858e47223 */ /* 0x040fe200000000e4 */
[----:B------:R-:W-:Y:S01]  /*c550*/  FFMA R88, R88, R76, R227 ;  /* 0x0000004c58587223 */ /* 0x000fe200000000e3 */
[C---:B------:R-:W-:Y:S01]  /*c560*/  FFMA R127, R89.reuse, R85, R230 ;  /* 0x00000055597f7223 */ /* 0x040fe200000000e6 */
[----:B--2---:R-:W-:Y:S01]  /*c570*/  FFMA R220, R92, R72, R220 ;  /* 0x000000485cdc7223 */ /* 0x004fe200000000dc */
        /* <DEDUP_REMOVED lines=26> */
[----:B------:R-:W2:Y:S01]  /*c720*/  LDL R229, [R1+0x50] ;  /* 0x0000500001e57983 */ /* 0x000ea20000100800 */
[C---:B---3--:R-:W-:Y:S01]  /*c730*/  FFMA R218, R64.reuse, R56, R218 ;  /* 0x0000003840da7223 */ /* 0x048fe200000000da */
[C---:B------:R-:W-:Y:S01]  /*c740*/  FFMA R84, R95.reuse, R83, R84 ;  /* 0x000000535f547223 */ /* 0x040fe20000000054 */
[----:B------:R-:W-:Y:S01]  /*c750*/  FFMA R95, R95, R79, R78 ;  /* 0x0000004f5f5f7223 */ /* 0x000fe2000000004e */
[C---:B------:R-:W-:Y:S01]  /*c760*/  FFMA R81, R65.reuse, R53, R72 ;  /* 0x0000003541517223 */ /* 0x040fe20000000048 */
[----:B----4-:R-:W-:Y:S01]  /*c770*/  FFMA R64, R64, R68, R201 ;  /* 0x0000004440407223 */ /* 0x010fe200000000c9 */
[C---:B------:R-:W-:Y:S01]  /*c780*/  FFMA R79, R65.reuse, R57, R218 ;  /* 0x00000039414f7223 */ /* 0x040fe200000000da */
        /* <DEDUP_REMOVED lines=106> */
[----:B------:R-:W-:Y:S01]  /*ce30*/  FFMA R81, R81, R53, R192 ;  /* 0x0000003551517223 */ /* 0x000fe200000000c0 */
[----:B------:R-:W-:Y:S01]  /*ce40*/  FFMA R182, R82, R58, R155 ;  /* 0x0000003a52b67223 */ /* 0x000fe2000000009b */
[C---:B------:R-:W-:Y:S01]  /*ce50*/  FFMA R183, R83.reuse, R63, R80 ;  /* 0x0000003f53b77223 */ /* 0x040fe20000000050 */
        /* <DEDUP_REMOVED lines=30> */
[----:B------:R-:W4:Y:S01]  /*d040*/  LDS.128 R72, [R0.X4+UR5+0x11d0] ;  /* 0x0011d00500487984 */ /* 0x000f220008004c00 */
        /* <DEDUP_REMOVED lines=39> */
[C---:B----4-:R-:W-:Y:S01]  /*d2c0*/  FFMA R80, R72.reuse, R60, R113 ;  /* 0x0000003c48507223 */ /* 0x050fe20000000071 */
        /* <DEDUP_REMOVED lines=105> */
[----:B------:R-:W-:Y:S01]  /*d960*/  FFMA R73, R77, R57, R42 ;  /* 0x000000394d497223 */ /* 0x000fe2000000002a */
[C---:B------:R-:W-:Y:S01]  /*d970*/  FFMA R150, R67.reuse, R59, R150 ;  /* 0x0000003b43967223 */ /* 0x040fe20000000096 */
        /* <DEDUP_REMOVED lines=8> */
[----:B------:R-:W-:Y:S01]  /*da00*/  FFMA R139, R79, R59, R64 ;  /* 0x0000003b4f8b7223 */ /* 0x000fe20000000040 */
        /* <DEDUP_REMOVED lines=35> */
[----:B------:R-:W-:Y:S01]  /*dc40*/  LDS.128 R100, [R0.X4+UR5+0x39d0] ;  /* 0x0039d00500647984 */ /* 0x000fe20008004c00 */
[C---:B----4-:R-:W-:Y:S01]  /*dc50*/  FFMA R24, R40.reuse, R60, R8 ;  /* 0x0000003c28187223 */ /* 0x050fe20000000008 */
        /* <DEDUP_REMOVED lines=17> */
[----:B------:R-:W-:Y:S01]  /*dd70*/  FFMA R15, R43, R55, R42 ;  /* 0x000000372b0f7223 */ /* 0x000fe2000000002a */
[C---:B------:R-:W-:Y:S01]  /*dd80*/  FFMA R24, R64.reuse, R68, R12 ;  /* 0x0000004440187223 */ /* 0x040fe2000000000c */
[----:B------:R-:W1:Y:S01]  /*dd90*/  LDS.128 R40, [R0.X4+UR5+0x3050] ;  /* 0x0030500500287984 */ /* 0x000e620008004c00 */
[----:B------:R-:W-:Y:S01]  /*dda0*/  FFMA R12, R64, R60, R7 ;  /* 0x0000003c400c7223 */ /* 0x000fe20000000007 */
[----:B------:R-:W-:Y:S01]  /*ddb0*/  FFMA R4, R66, R58, R23 ;  /* 0x0000003a42047223 */ /* 0x000fe20000000017 */
[----:B------:R-:W-:Y:S01]  /*ddc0*/  FFMA R64, R64, R52, R11 ;  /* 0x0000003440407223 */ /* 0x000fe2000000000b */
[C---:B------:R-:W-:Y:S01]  /*ddd0*/  FFMA R7, R65.reuse, R69, R24 ;  /* 0x0000004541077223 */ /* 0x040fe20000000018 */
[----:B------:R-:W-:Y:S01]  /*dde0*/  FFMA R11, R65, R61, R12 ;  /* 0x0000003d410b7223 */ /* 0x000fe2000000000c */
[----:B------:R-:W-:Y:S01]  /*ddf0*/  FFMA R23, R67, R59, R4 ;  /* 0x0000003b43177223 */ /* 0x000fe20000000004 */
[C---:B---3--:R-:W-:Y:S01]  /*de00*/  FFMA R6, R48.reuse, R60, R6 ;  /* 0x0000003c30067223 */ /* 0x048fe20000000006 */
[----:B------:R-:W-:Y:S01]  /*de10*/  FFMA R4, R48, R56, R5 ;  /* 0x0000003830047223 */ /* 0x000fe20000000005 */
[C---:B------:R-:W-:Y:S01]  /*de20*/  FFMA R24, R66.reuse, R62, R11 ;  /* 0x0000003e42187223 */ /* 0x040fe2000000000b */
[----:B------:R-:W-:Y:S01]  /*de30*/  FFMA R12, R66, R70, R7 ;  /* 0x00000046420c7223 */ /* 0x000fe20000000007 */
[C---:B------:R-:W-:Y:S01]  /*de40*/  FFMA R27, R49.reuse, R61, R6 ;  /* 0x0000003d311b7223 */ /* 0x040fe20000000006 */
[----:B------:R-:W-:Y:S01]  /*de50*/  FFMA R35, R49, R57, R4 ;  /* 0x0000003931237223 */ /* 0x000fe20000000004 */
[----:B------:R-:W-:Y:S01]  /*de60*/  FFMA R11, R67, R63, R24 ;  /* 0x0000003f430b7223 */ /* 0x000fe20000000018 */
[----:B------:R-:W3:Y:S01]  /*de70*/  LDS.128 R4, [R0.X4+UR5+0x30d0] ;  /* 0x0030d00500047984 */ /* 0x000ee20008004c00 */
[C---:B------:R-:W-:Y:S01]  /*de80*/  FFMA R24, R48.reuse, R68, R13 ;  /* 0x0000004430187223 */ /* 0x040fe2000000000d */
[----:B------:R-:W-:Y:S01]  /*de90*/  FFMA R10, R48, R52, R10 ;  /* 0x00000034300a7223 */ /* 0x000fe2000000000a */
[----:B------:R-:W-:Y:S01]  /*dea0*/  FFMA R77, R77, R53, R76 ;  /* 0x000000354d4d7223 */ /* 0x000fe2000000004c */
[----:B------:R-:W-:Y:S01]  /*deb0*/  FFMA R126, R72, R56, R126 ;  /* 0x00000038487e7223 */ /* 0x000fe2000000007e */
[C---:B------:R-:W-:Y:S01]  /*dec0*/  FFMA R13, R49.reuse, R69, R24 ;  /* 0x00000045310d7223 */ /* 0x040fe20000000018 */
[----:B------:R-:W-:Y:S01]  /*ded0*/  FFMA R49, R49, R53, R10 ;  /* 0x0000003531317223 */ /* 0x000fe2000000000a */
[C---:B------:R-:W-:Y:S01]  /*dee0*/  FFMA R10, R50.reuse, R62, R27 ;  /* 0x0000003e320a7223 */ /* 0x040fe2000000001b */
        /* <DEDUP_REMOVED lines=15> */
[----:B------:R-:W4:Y:S01]  /*dfe0*/  LDS.128 R16, [R0.X4+UR5+0x3150] ;  /* 0x0031500500107984 */ /* 0x000f220008004c00 */
[----:B------:R-:W-:Y:S01]  /*dff0*/  FFMA R26, R46, R62, R35 ;  /* 0x0000003e2e1a7223 */ /* 0x000fe20000000023 */
[C---:B------:R-:W-:Y:S01]  /*e000*/  FFMA R27, R47.reuse, R59, R38 ;  /* 0x0000003b2f1b7223 */ /* 0x040fe20000000026 */
[----:B------:R-:W-:Y:S01]  /*e010*/  FFMA R35, R47, R71, R44 ;  /* 0x000000472f237223 */ /* 0x000fe2000000002c */
[----:B-1----:R-:W-:Y:S01]  /*e020*/  FFMA R38, R40, R52, R25 ;  /* 0x0000003428267223 */ /* 0x002fe20000000019 */
        /* <DEDUP_REMOVED lines=31> */
[----:B------:R-:W5:Y:S01]  /*e220*/  LDS.128 R40, [R0.X4+UR5+0x38d0] ;  /* 0x0038d00500287984 */ /* 0x000f620008004c00 */
[----:B------:R-:W-:Y:S01]  /*e230*/  FFMA R51, R51, R55, R50 ;  /* 0x0000003733337223 */ /* 0x000fe20000000032 */
[C---:B------:R-:W-:Y:S01]  /*e240*/  FFMA R50, R6.reuse, R62, R5 ;  /* 0x0000003e06327223 */ /* 0x040fe20000000005 */
[----:B------:R-:W-:Y:S01]  /*e250*/  FFMA R6, R6, R70, R39 ;  /* 0x0000004606067223 */ /* 0x000fe20000000027 */
[C---:B----4-:R-:W-:Y:S01]  /*e260*/  FFMA R34, R16.reuse, R60, R34 ;  /* 0x0000003c10227223 */ /* 0x050fe20000000022 */
        /* <DEDUP_REMOVED lines=15> */
[----:B------:R-:W-:Y:S01]  /*e360*/  FFMA R16, R44, R60, R225 ;  /* 0x0000003c2c107223 */ /* 0x000fe200000000e1 */
        /* <DEDUP_REMOVED lines=14> */
[C---:B---3--:R-:W-:Y:S01]  /*e450*/  FFMA R118, R28.reuse, R56, R118 ;  /* 0x000000381c767223 */ /* 0x048fe20000000076 */
[C---:B------:R-:W-:Y:S01]  /*e460*/  FFMA R18, R28.reuse, R60, R119 ;  /* 0x0000003c1c127223 */ /* 0x040fe20000000077 */
[C---:B------:R-:W-:Y:S01]  /*e470*/  FFMA R120, R28.reuse, R68, R120 ;  /* 0x000000441c787223 */ /* 0x040fe20000000078 */
[-C--:B------:R-:W-:Y:S01]  /*e480*/  FFMA R16, R28, R52.reuse, R121 ;  /* 0x000000341c107223 */ /* 0x080fe20000000079 */
[C---:B------:R-:W-:Y:S01]  /*e490*/  FFMA R33, R29.reuse, R57, R118 ;  /* 0x000000391d217223 */ /* 0x040fe20000000076 */
[C---:B------:R-:W-:Y:S01]  /*e4a0*/  FFMA R19, R29.reuse, R61, R18 ;  /* 0x0000003d1d137223 */ /* 0x040fe20000000012 */
[C---:B------:R-:W-:Y:S01]  /*e4b0*/  FFMA R17, R29.reuse, R69, R120 ;  /* 0x000000451d117223 */ /* 0x040fe20000000078 */
[----:B------:R-:W-:Y:S01]  /*e4c0*/  FFMA R29, R29, R53, R16 ;  /* 0x000000351d1d7223 */ /* 0x000fe20000000010 */
[C---:B-----5:R-:W-:Y:S01]  /*e4d0*/  FFMA R28, R40.reuse, R52, R125 ;  /* 0x00000034281c7223 */ /* 0x060fe2000000007d */
        /* <DEDUP_REMOVED lines=20> */
[----:B------:R-:W-:Y:S01]  /*e620*/  FFMA R113, R79, R55, R78 ;  /* 0x000000374f717223 */ /* 0x000fe2000000004e */
[----:B------:R-:W-:Y:S01]  /*e630*/  FFMA R72, R72, R68, R127 ;  /* 0x0000004448487223 */ /* 0x000fe2000000007f */
[----:B------:R-:W-:Y:S01]  /*e640*/  LDS.128 R28, [R9+0xe0] ;  /* 0x0000e000091c7984 */ /* 0x000fe20000000c00 */
[C---:B------:R-:W-:Y:S01]  /*e650*/  FFMA R36, R42.reuse, R70, R33 ;  /* 0x000000462a247223 */ /* 0x040fe20000000021 */
[C---:B------:R-:W-:Y:S01]  /*e660*/  FFMA R206, R42.reuse, R62, R39 ;  /* 0x0000003e2ace7223 */ /* 0x040fe20000000027 */
        /* <DEDUP_REMOVED lines=22> */
[C---:B------:R-:W-:Y:S01]  /*e7d0*/  FFMA R201, R75.reuse, R59, R32 ;  /* 0x0000003b4bc97223 */ /* 0x040fe20000000020 */
[----:B------:R-:W-:Y:S01]  /*e7e0*/  FFMA R200, R75, R55, R200 ;  /* 0x000000374bc87223 */ /* 0x000fe200000000c8 */
[----:B------:R-:W-:Y:S01]  /*e7f0*/  FFMA R61, R101, R61, R84 ;  /* 0x0000003d653d7223 */ /* 0x000fe20000000054 */
[----:B------:R-:W5:Y:S01]  /*e800*/  LDS.128 R72, [R0.X4+UR5+0x160] ;  /* 0x0001600500487984 */ /* 0x000f620008004c00 */
[----:B------:R-:W-:Y:S01]  /*e810*/  FFMA R5, R7, R63, R50 ;  /* 0x0000003f07057223 */ /* 0x000fe20000000032 */
[----:B------:R-:W-:Y:S01]  /*e820*/  FFMA R68, R100, R68, R87 ;  /* 0x0000004464447223 */ /* 0x000fe20000000057 */
[----:B------:R-:W-:Y:S01]  /*e830*/  FFMA R198, R102, R62, R61 ;  /* 0x0000003e66c67223 */ /* 0x000fe2000000003d */
[-C--:B------:R-:W-:Y:S01]  /*e840*/  FFMA R12, R67, R71.reuse, R12 ;  /* 0x00000047430c7223 */ /* 0x080fe2000000000c */
[----:B------:R-:W-:Y:S01]  /*e850*/  FFMA R6, R7, R71, R6 ;  /* 0x0000004707067223 */ /* 0x000fe20000000006 */
[----:B------:R-:W-:Y:S01]  /*e860*/  FFMA R69, R101, R69, R68 ;  /* 0x0000004565457223 */ /* 0x000fe20000000044 */
[----:B------:R-:W-:Y:S01]  /*e870*/  FFMA R198, R103, R63, R198 ;  /* 0x0000003f67c67223 */ /* 0x000fe200000000c6 */
[----:B------:R-:W-:Y:S01]  /*e880*/  FFMA R52, R100, R52, R95 ;  /* 0x0000003464347223 */ /* 0x000fe2000000005f */
[----:B------:R-:W2:Y:S01]  /*e890*/  LDS.128 R60, [R0.X4+UR5+0x1e0] ;  /* 0x0001e005003c7984 */ /* 0x000ea20008004c00 */
[C---:B------:R-:W-:Y:S01]  /*e8a0*/  FFMA R70, R102.reuse, R70, R69 ;  /* 0x0000004666467223 */ /* 0x040fe20000000045 */
[-C--:B------:R-:W-:Y:S01]  /*e8b0*/  FFMA R65, R65, R53.reuse, R64 ;  /* 0x0000003541417223 */ /* 0x080fe20000000040 */
[----:B------:R-:W-:Y:S01]  /*e8c0*/  FFMA R53, R101, R53, R52 ;  /* 0x0000003565357223 */ /* 0x000fe20000000034 */
[----:B------:R-:W-:Y:S01]  /*e8d0*/  FFMA R4, R7, R59, R4 ;  /* 0x0000003b07047223 */ /* 0x000fe20000000004 */
[----:B------:R-:W-:Y:S01]  /*e8e0*/  FFMA R199, R103, R71, R70 ;  /* 0x0000004767c77223 */ /* 0x000fe20000000046 */
[-C--:B------:R-:W-:Y:S01]  /*e8f0*/  FFMA R7, R7, R55.reuse, R48 ;  /* 0x0000003707077223 */ /* 0x080fe20000000030 */
[----:B------:R-:W2:Y:S01]  /*e900*/  LDS.128 R68, [R0.X4+UR5+0x860] ;  /* 0x0008600500447984 */ /* 0x000ea20008004c00 */
[-C--:B------:R-:W-:Y:S01]  /*e910*/  FFMA R196, R102, R54.reuse, R53 ;  /* 0x0000003666c47223 */ /* 0x080fe20000000035 */
[----:B------:R-:W-:Y:S01]  /*e920*/  FFMA R66, R66, R54, R65 ;  /* 0x0000003642427223 */ /* 0x000fe20000000041 */
[----:B------:R-:W-:Y:S01]  /*e930*/  FFMA R56, R100, R56, R85 ;  /* 0x0000003864387223 */ /* 0x000fe20000000055 */
[----:B------:R-:W-:Y:S01]  /*e940*/  IADD3 R2, R2, 0x1, RZ ;  /* 0x0000000102027810 */ /* 0x000fe20007ffe0ff */
[-C--:B------:R-:W-:Y:S01]  /*e950*/  FFMA R196, R103, R55.reuse, R196 ;  /* 0x0000003767c47223 */ /* 0x080fe200000000c4 */
[----:B------:R-:W-:Y:S01]  /*e960*/  FFMA R67, R67, R55, R66 ;  /* 0x0000003743437223 */ /* 0x000fe20000000042 */
[----:B------:R-:W-:Y:S01]  /*e970*/  FFMA R57, R101, R57, R56 ;  /* 0x0000003965397223 */ /* 0x000fe20000000038 */
[C---:B-1----:R-:W-:Y:S01]  /*e980*/  FFMA R32, R80.reuse, R28, R93 ;  /* 0x0000001c50207223 */ /* 0x042fe2000000005d */
[C---:B------:R-:W-:Y:S01]  /*e990*/  FFMA R86, R80.reuse, R16, R86 ;  /* 0x0000001050567223 */ /* 0x040fe20000000056 */
[----:B------:R-:W-:Y:S01]  /*e9a0*/  FFMA R92, R80, R44, R92 ;  /* 0x0000002c505c7223 */ /* 0x000fe2000000005c */
[----:B------:R-:W-:Y:S01]  /*e9b0*/  FFMA R58, R102, R58, R57 ;  /* 0x0000003a663a7223 */ /* 0x000fe20000000039 */
[----:B---3--:R-:W-:Y:S01]  /*e9c0*/  FFMA R94, R80, R76, R94 ;  /* 0x0000004c505e7223 */ /* 0x008fe2000000005e */
        /* <DEDUP_REMOVED lines=17> */
[----:B-----5:R-:W-:Y:S01]  /*eae0*/  FFMA R88, R72, R28, R88 ;  /* 0x0000001c48587223 */ /* 0x020fe20000000058 */
[C---:B------:R-:W-:Y:S01]  /*eaf0*/  FFMA R39, R41.reuse, R77, R38 ;  /* 0x0000004d29277223 */ /* 0x040fe20000000026 */
[C---:B------:R-:W-:Y:S01]  /*eb00*/  FFMA R49, R41.reuse, R17, R98 ;  /* 0x0000001129317223 */ /* 0x040fe20000000062 */
        /* <DEDUP_REMOVED lines=10> */
[C---:B------:R-:W-:Y:S01]  /*ebb0*/  FFMA R39, R43.reuse, R19, R48 ;  /* 0x000000132b277223 */ /* 0x040fe20000000030 */
[----:B--2---:R-:W-:Y:S01]  /*ebc0*/  FFMA R130, R60, R28, R130 ;  /* 0x0000001c3c827223 */ /* 0x004fe20000000082 */
[C---:B------:R-:W-:Y:S01]  /*ebd0*/  FFMA R40, R43.reuse, R79, R40 ;  /* 0x0000004f2b287223 */ /* 0x040fe20000000028 */
[C---:B------:R-:W-:Y:S01]  /*ebe0*/  FFMA R38, R43.reuse, R31, R38 ;  /* 0x0000001f2b267223 */ /* 0x040fe20000000026 */
[----:B------:R-:W-:Y:S01]  /*ebf0*/  FFMA R48, R74, R78, R41 ;  /* 0x0000004e4a307223 */ /* 0x000fe20000000029 */
[----:B------:R-:W-:Y:S01]  /*ec00*/  FFMA R43, R43, R47, R42 ;  /* 0x0000002f2b2b7223 */ /* 0x000fe2000000002a */
[----:B------:R-:W-:Y:S01]  /*ec10*/  FFMA R41, R75, R31, R50 ;  /* 0x0000001f4b297223 */ /* 0x000fe20000000032 */
[-C--:B------:R-:W-:Y:S01]  /*ec20*/  FFMA R42, R72, R16.reuse, R89 ;  /* 0x00000010482a7223 */ /* 0x080fe20000000059 */
[C---:B------:R-:W-:Y:S01]  /*ec30*/  FFMA R50, R60.reuse, R16, R131 ;  /* 0x000000103c327223 */ /* 0x040fe20000000083 */
[----:B------:R-:W-:Y:S01]  /*ec40*/  FFMA R55, R61, R29, R130 ;  /* 0x0000001d3d377223 */ /* 0x000fe20000000082 */
[----:B------:R-:W2:Y:S01]  /*ec50*/  LDS.128 R84, [R0.X4+UR5+0x960] ;  /* 0x0009600500547984 */ /* 0x000ea20008004c00 */
[-C--:B------:R-:W-:Y:S01]  /*ec60*/  FFMA R49, R73, R17.reuse, R42 ;  /* 0x0000001149317223 */ /* 0x080fe2000000002a */
[C---:B------:R-:W-:Y:S01]  /*ec70*/  FFMA R53, R61.reuse, R17, R50 ;  /* 0x000000113d357223 */ /* 0x040fe20000000032 */
[----:B------:R-:W-:Y:S01]  /*ec80*/  FFMA R132, R60, R76, R132 ;  /* 0x0000004c3c847223 */ /* 0x000fe20000000084 */
[----:B------:R-:W-:Y:S01]  /*ec90*/  FFMA R50, R62, R30, R55 ;  /* 0x0000001e3e327223 */ /* 0x000fe20000000037 */
[----:B------:R-:W-:Y:S01]  /*eca0*/  FFMA R42, R74, R18, R49 ;  /* 0x000000124a2a7223 */ /* 0x000fe20000000031 */
[C---:B------:R-:W-:Y:S01]  /*ecb0*/  FFMA R148, R68.reuse, R76, R148 ;  /* 0x0000004c44947223 */ /* 0x040fe20000000094 */
[----:B------:R-:W-:Y:S01]  /*ecc0*/  FFMA R49, R61, R77, R132 ;  /* 0x0000004d3d317223 */ /* 0x000fe20000000084 */
[----:B------:R-:W-:Y:S01]  /*ecd0*/  FFMA R55, R63, R31, R50 ;  /* 0x0000001f3f377223 */ /* 0x000fe20000000032 */
[C---:B------:R-:W-:Y:S01]  /*ece0*/  FFMA R50, R68.reuse, R16, R147 ;  /* 0x0000001044327223 */ /* 0x040fe20000000093 */
[----:B------:R-:W-:Y:S01]  /*ecf0*/  FFMA R146, R68, R28, R146 ;  /* 0x0000001c44927223 */ /* 0x000fe20000000092 */
[-C--:B------:R-:W-:Y:S01]  /*ed00*/  FFMA R72, R72, R44.reuse, R91 ;  /* 0x0000002c48487223 */ /* 0x080fe2000000005b */
[----:B------:R-:W-:Y:S01]  /*ed10*/  FFMA R68, R68, R44, R135 ;  /* 0x0000002c44447223 */ /* 0x000fe20000000087 */
[----:B------:R-:W-:Y:S01]  /*ed20*/  FFMA R197, R103, R59, R58 ;  /* 0x0000003b67c57223 */ /* 0x000fe2000000003a */
[----:B------:R-:W3:Y:S01]  /*ed30*/  LDS.128 R88, [R0.X4+UR5+0x9e0] ;  /* 0x0009e00500587984 */ /* 0x000ee20008004c00 */
[C---:B------:R-:W-:Y:S01]  /*ed40*/  FFMA R52, R62.reuse, R78, R49 ;  /* 0x0000004e3e347223 */ /* 0x040fe20000000031 */
[----:B------:R-:W-:Y:S01]  /*ed50*/  FFMA R58, R62, R18, R53 ;  /* 0x000000123e3a7223 */ /* 0x000fe20000000035 */
[C---:B------:R-:W-:Y:S01]  /*ed60*/  FFMA R49, R69.reuse, R77, R148 ;  /* 0x0000004d45317223 */ /* 0x040fe20000000094 */
[C---:B------:R-:W-:Y:S01]  /*ed70*/  FFMA R53, R69.reuse, R17, R50 ;  /* 0x0000001145357223 */ /* 0x040fe20000000032 */
[C---:B------:R-:W-:Y:S01]  /*ed80*/  FFMA R57, R69.reuse, R29, R146 ;  /* 0x0000001d45397223 */ /* 0x040fe20000000092 */
[----:B------:R-:W-:Y:S01]  /*ed90*/  FFMA R69, R69, R45, R68 ;  /* 0x0000002d45457223 */ /* 0x000fe20000000044 */
        /* <DEDUP_REMOVED lines=11> */
[----:B------:R-:W4:Y:S01]  /*ee50*/  LDS.128 R68, [R0.X4+UR5+0x1060] ;  /* 0x0010600500447984 */ /* 0x000f220008004c00 */
[C---:B-1----:R-:W-:Y:S01]  /*ee60*/  FFMA R56, R80.reuse, R76, R191 ;  /* 0x0000004c50387223 */ /* 0x042fe200000000bf */
[----:B------:R-:W-:Y:S01]  /*ee70*/  FFMA R186, R80, R16, R186 ;  /* 0x0000001050ba7223 */ /* 0x000fe200000000ba */
        /* <DEDUP_REMOVED lines=50> */
[----:B----4-:R-:W-:Y:S01]  /*f1a0*/  FFMA R88, R68, R16, R177 ;  /* 0x0000001044587223 */ /* 0x010fe200000000b1 */
        /* <DEDUP_REMOVED lines=13> */
[----:B-1----:R-:W-:Y:S01]  /*f280*/  FFMA R174, R80, R16, R174 ;  /* 0x0000001050ae7223 */ /* 0x002fe200000000ae */
        /* <DEDUP_REMOVED lines=19> */
[----:B------:R-:W-:Y:S01]  /*f3c0*/  FFMA R97, R83, R19, R80 ;  /* 0x0000001353617223 */ /* 0x000fe20000000050 */
        /* <DEDUP_REMOVED lines=40> */
[----:B------:R-:W-:Y:S01]  /*f650*/  FFMA R108, R68, R44, R108 ;  /* 0x0000002c446c7223 */ /* 0x000fe2000000006c */
[----:B------:R-:W-:Y:S01]  /*f660*/  FFMA R104, R91, R31, R104 ;  /* 0x0000001f5b687223 */ /* 0x000fe20000000068 */
[----:B------:R-:W-:Y:S01]  /*f670*/  FFMA R121, R69, R17, R88 ;  /* 0x0000001145797223 */ /* 0x000fe20000000058 */
[----:B------:R-:W-:Y:S01]  /*f680*/  FFMA R107, R91, R47, R90 ;  /* 0x0000002f5b6b7223 */ /* 0x000fe2000000005a */
        /* <DEDUP_REMOVED lines=42> */
[----:B------:R-:W-:Y:S01]  /*f930*/  FFMA R154, R88, R28, R154 ;  /* 0x0000001c589a7223 */ /* 0x000fe2000000009a */
[C---:B------:R-:W-:Y:S01]  /*f940*/  FFMA R148, R86.reuse, R30, R123 ;  /* 0x0000001e56947223 */ /* 0x040fe2000000007b */
        /* <DEDUP_REMOVED lines=61> */
[----:B------:R-:W1:Y:S01]  /*fd20*/  LDS.128 R80, [R0.X4+UR5+0x28e0] ;  /* 0x0028e00500507984 */ /* 0x000e620008004c00 */
[----:B------:R-:W-:Y:S01]  /*fd30*/  FFMA R85, R85, R45, R114 ;  /* 0x0000002d55557223 */ /* 0x000fe20000000072 */
[----:B------:R-:W-:Y:S01]  /*fd40*/  FFMA R165, R87, R19, R84 ;  /* 0x0000001357a57223 */ /* 0x000fe20000000054 */
[----:B------:R-:W-:Y:S01]  /*fd50*/  FFMA R166, R86, R78, R119 ;  /* 0x0000004e56a67223 */ /* 0x000fe20000000077 */
[C---:B--2---:R-:W-:Y:S01]  /*fd60*/  FFMA R84, R88.reuse, R16, R117 ;  /* 0x0000001058547223 */ /* 0x044fe20000000075 */
        /* <DEDUP_REMOVED lines=60> */
[----:B------:R-:W2:Y:S01]  /*10130*/  LDS.128 R12, [R0.X4+UR5+0x30e0] ;  /* 0x0030e005000c7984 */ /* 0x000ea20008004c00 */
[----:B------:R-:W-:Y:S01]  /*10140*/  FFMA R116, R86, R30, R51 ;  /* 0x0000001e56747223 */ /* 0x000fe20000000033 */
[----:B------:R-:W-:Y:S01]  /*10150*/  FFMA R82, R82, R46, R81 ;  /* 0x0000002e52527223 */ /* 0x000fe20000000051 */
[-C--:B------:R-:W-:Y:S01]  /*10160*/  FFMA R51, R87, R19.reuse, R8 ;  /* 0x0000001357337223 */ /* 0x080fe20000000008 */
        /* <DEDUP_REMOVED lines=31> */
[----:B------:R-:W-:Y:S01]  /*10360*/  FFMA R86, R86, R46, R85 ;  /* 0x0000002e56567223 */ /* 0x000fe20000000055 */
        /* <DEDUP_REMOVED lines=15> */
[----:B------:R-:W-:Y:S01]  /*10460*/  LDS.128 R68, [R9+0xf0] ;  /* 0x0000f00009447984 */ /* 0x000fe20000000c00 */
[----:B------:R-:W-:Y:S01]  /*10470*/  FFMA R13, R13, R77, R6 ;  /* 0x0000004d0d0d7223 */ /* 0x000fe20000000006 */
[C---:B------:R-:W-:Y:S01]  /*10480*/  FFMA R132, R14.reuse, R30, R7 ;  /* 0x0000001e0e847223 */ /* 0x040fe20000000007 */
[----:B------:R-:W-:Y:S01]  /*10490*/  FFMA R88, R14, R18, R5 ;  /* 0x000000120e587223 */ /* 0x000fe20000000005 */
[----:B------:R-:W2:Y:S01]  /*104a0*/  LDS.128 R84, [R0.X4+UR5+0x70] ;  /* 0x0000700500547984 */ /* 0x000ea20008004c00 */
[----:B------:R-:W-:Y:S01]  /*104b0*/  FFMA R133, R15, R47, R12 ;  /* 0x0000002f0f857223 */ /* 0x000fe2000000000c */
[C---:B---3--:R-:W-:Y:S01]  /*104c0*/  FFMA R190, R80.reuse, R76, R190 ;  /* 0x0000004c50be7223 */ /* 0x048fe200000000be */
[C---:B------:R-:W-:Y:S01]  /*104d0*/  FFMA R12, R80.reuse, R16, R189 ;  /* 0x00000010500c7223 */ /* 0x040fe200000000bd */
[----:B------:R-:W3:Y:S01]  /*104e0*/  LDS.128 R24, [R9+0x170] ;  /* 0x0001700009187984 */ /* 0x000ee20000000c00 */
[C---:B------:R-:W-:Y:S01]  /*104f0*/  FFMA R188, R80.reuse, R28, R188 ;  /* 0x0000001c50bc7223 */ /* 0x040fe200000000bc */
[----:B------:R-:W-:Y:S01]  /*10500*/  FFMA R80, R80, R44, R187 ;  /* 0x0000002c50507223 */ /* 0x000fe200000000bb */
[----:B------:R-:W-:Y:S01]  /*10510*/  FFMA R124, R90, R30, R89 ;  /* 0x0000001e5a7c7223 */ /* 0x000fe20000000059 */
[----:B------:R-:W4:Y:S01]  /*10520*/  LDS.128 R4, [R9+0x70] ;  /* 0x0000700009047984 */ /* 0x000f220000000c00 */
[C---:B------:R-:W-:Y:S01]  /*10530*/  FFMA R35, R81.reuse, R77, R190 ;  /* 0x0000004d51237223 */ /* 0x040fe200000000be */
[C---:B------:R-:W-:Y:S01]  /*10540*/  FFMA R37, R81.reuse, R17, R12 ;  /* 0x0000001151257223 */ /* 0x040fe2000000000c */
[C---:B------:R-:W-:Y:S01]  /*10550*/  FFMA R89, R81.reuse, R29, R188 ;  /* 0x0000001d51597223 */ /* 0x040fe200000000bc */
[----:B------:R-:W5:Y:S01]  /*10560*/  LDS.128 R8, [R9+0x1f0] ;  /* 0x0001f00009087984 */ /* 0x000f620000000c00 */
[----:B------:R-:W-:Y:S01]  /*10570*/  FFMA R81, R81, R45, R80 ;  /* 0x0000002d51517223 */ /* 0x000fe20000000050 */
[-C--:B------:R-:W-:Y:S01]  /*10580*/  FFMA R130, R14, R78.reuse, R13 ;  /* 0x0000004e0e827223 */ /* 0x080fe2000000000d */
        /* <DEDUP_REMOVED lines=8> */
[----:B------:R-:W5:Y:S01]  /*10610*/  LDS.128 R12, [R0.X4+UR5+0xf0] ;  /* 0x0000f005000c7984 */ /* 0x000f620008004c00 */
        /* <DEDUP_REMOVED lines=19> */
[----:B------:R-:W-:Y:S01]  /*10750*/  FFMA R139, R23, R19, R20 ;  /* 0x00000013178b7223 */ /* 0x000fe20000000014 */
[C---:B---3--:R-:W-:Y:S01]  /*10760*/  FFMA R34, R84.reuse, R24, R34 ;  /* 0x0000001854227223 */ /* 0x048fe20000000022 */
[----:B------:R-:W-:Y:S01]  /*10770*/  FFMA R35, R85, R69, R32 ;  /* 0x0000004555237223 */ /* 0x000fe20000000020 */
[----:B------:R-:W-:Y:S01]  /*10780*/  FFMA R141, R23, R47, R22 ;  /* 0x0000002f178d7223 */ /* 0x000fe20000000016 */
[----:B------:R-:W-:Y:S01]  /*10790*/  FFMA R118, R91, R79, R118 ;  /* 0x0000004f5b767223 */ /* 0x000fe20000000076 */
[----:B----4-:R-:W-:Y:S01]  /*107a0*/  FFMA R20, R84, R4, R33 ;  /* 0x0000000454147223 */ /* 0x010fe20000000021 */
[----:B------:R-:W-:Y:S01]  /*107b0*/  FFMA R33, R85, R25, R34 ;  /* 0x0000001955217223 */ /* 0x000fe20000000022 */
[----:B------:R-:W-:Y:S01]  /*107c0*/  FFMA R32, R86, R70, R35 ;  /* 0x0000004656207223 */ /* 0x000fe20000000023 */
[----:B------:R-:W-:Y:S01]  /*107d0*/  FFMA R124, R91, R31, R124 ;  /* 0x0000001f5b7c7223 */ /* 0x000fe2000000007c */
[----:B-----5:R-:W-:Y:S01]  /*107e0*/  FFMA R36, R84, R8, R36 ;  /* 0x0000000854247223 */ /* 0x020fe20000000024 */
[C---:B------:R-:W-:Y:S01]  /*107f0*/  FFMA R37, R85.reuse, R5, R20 ;  /* 0x0000000555257223 */ /* 0x040fe20000000014 */
[C---:B------:R-:W-:Y:S01]  /*10800*/  FFMA R34, R86.reuse, R26, R33 ;  /* 0x0000001a56227223 */ /* 0x040fe20000000021 */
[----:B------:R-:W2:Y:S01]  /*10810*/  LDS.128 R20, [R0.X4+UR5+0x1f0] ;  /* 0x0001f00500147984 */ /* 0x000ea20008004c00 */
[----:B------:R-:W-:Y:S01]  /*10820*/  FFMA R85, R85, R9, R36 ;  /* 0x0000000955557223 */ /* 0x000fe20000000024 */
[----:B------:R-:W-:Y:S01]  /*10830*/  FFMA R84, R86, R6, R37 ;  /* 0x0000000656547223 */ /* 0x000fe20000000025 */
[----:B------:R-:W-:Y:S01]  /*10840*/  IADD3 R232, R232, 0x20, RZ ;  /* 0x00000020e8e87810 */ /* 0x000fe20007ffe0ff */
[----:B------:R-:W3:Y:S01]  /*10850*/  LDS.128 R88, [R0.X4+UR5+0x970] ;  /* 0x0009700500587984 */ /* 0x000ee20008004c00 */
        /* <DEDUP_REMOVED lines=16> */
[C---:B-1----:R-:W-:Y:S01]  /*10960*/  FFMA R42, R80.reuse, R24, R42 ;  /* 0x00000018502a7223 */ /* 0x042fe2000000002a */
        /* <DEDUP_REMOVED lines=16> */
[----:B------:R-:W-:Y:S01]  /*10a70*/  FFMA R80, R82, R10, R13 ;  /* 0x0000000a52507223 */ /* 0x000fe2000000000d */
[----:B------:R-:W5:Y:S01]  /*10a80*/  LDS.128 R120, [R0.X4+UR5+0x9f0] ;  /* 0x0009f00500787984 */ /* 0x000f620008004c00 */
        /* <DEDUP_REMOVED lines=21> */
[C---:B---3--:R-:W-:Y:S01]  /*10be0*/  FFMA R64, R88.reuse, R68, R64 ;  /* 0x0000004458407223 */ /* 0x048fe20000000040 */
[----:B------:R-:W-:Y:S01]  /*10bf0*/  FFMA R62, R88, R8, R62 ;  /* 0x00000008583e7223 */ /* 0x000fe2000000003e */
[----:B------:R-:W-:Y:S01]  /*10c00*/  ISETP.GE.AND P1, PT, R2, 0x2, PT ;  /* 0x000000020200780c */ /* 0x000fe20003f26270 */
[C---:B-1----:R-:W-:Y:S01]  /*10c10*/  FFMA R20, R36.reuse, R68, R49 ;  /* 0x0000004424147223 */ /* 0x042fe20000000031 */
[C---:B------:R-:W-:Y:S01]  /*10c20*/  FFMA R52, R36.reuse, R8, R52 ;  /* 0x0000000824347223 */ /* 0x040fe20000000034 */
[C---:B------:R-:W-:Y:S01]  /*10c30*/  FFMA R50, R36.reuse, R24, R50 ;  /* 0x0000001824327223 */ /* 0x040fe20000000032 */
[----:B------:R-:W-:Y:S01]  /*10c40*/  FFMA R36, R36, R4, R53 ;  /* 0x0000000424247223 */ /* 0x000fe20000000035 */
[C---:B------:R-:W-:Y:S01]  /*10c50*/  FFMA R49, R37.reuse, R69, R20 ;  /* 0x0000004525317223 */ /* 0x040fe20000000014 */
[C---:B------:R-:W-:Y:S01]  /*10c60*/  FFMA R21, R37.reuse, R9, R52 ;  /* 0x0000000925157223 */ /* 0x040fe20000000034 */
[C---:B------:R-:W-:Y:S01]  /*10c70*/  FFMA R23, R37.reuse, R25, R50 ;  /* 0x0000001925177223 */ /* 0x040fe20000000032 */
[----:B----4-:R-:W-:Y:S01]  /*10c80*/  FFMA R54, R40, R68, R54 ;  /* 0x0000004428367223 */ /* 0x010fe20000000036 */
[----:B------:R-:W-:Y:S01]  /*10c90*/  FFMA R37, R37, R5, R36 ;  /* 0x0000000525257223 */ /* 0x000fe20000000024 */
        /* <DEDUP_REMOVED lines=22> */
[----:B------:R-:W-:Y:S01]  /*10e00*/  FFMA R41, R89, R9, R62 ;  /* 0x0000000959297223 */ /* 0x000fe2000000003e */
[----:B------:R-:W-:Y:S01]  /*10e10*/  FFMA R48, R90, R70, R49 ;  /* 0x000000465a307223 */ /* 0x000fe20000000031 */
[----:B------:R-:W2:Y:S01]  /*10e20*/  LDS.128 R56, [R0.X4+UR5+0x10f0] ;  /* 0x0010f00500387984 */ /* 0x000ea20008004c00 */
[----:B-----5:R-:W-:Y:S01]  /*10e30*/  FFMA R72, R120, R24, R72 ;  /* 0x0000001878487223 */ /* 0x020fe20000000048 */
[----:B------:R-:W-:Y:S01]  /*10e40*/  FFMA R50, R90, R10, R41 ;  /* 0x0000000a5a327223 */ /* 0x000fe20000000029 */
[-C--:B------:R-:W-:Y:S01]  /*10e50*/  FFMA R41, R91, R71.reuse, R48 ;  /* 0x000000475b297223 */ /* 0x080fe20000000030 */
        /* <DEDUP_REMOVED lines=12> */
[----:B------:R-:W-:Y:S01]  /*10f20*/  FFMA R36, R43, R7, R36 ;  /* 0x000000072b247223 */ /* 0x000fe20000000024 */
[C---:B------:R-:W-:Y:S01]  /*10f30*/  FFMA R43, R89.reuse, R25, R40 ;  /* 0x00000019592b7223 */ /* 0x040fe20000000028 */
[----:B------:R-:W-:Y:S01]  /*10f40*/  FFMA R48, R122, R70, R63 ;  /* 0x000000467a307223 */ /* 0x000fe2000000003f */
[----:B------:R-:W-:Y:S01]  /*10f50*/  FFMA R89, R89, R5, R88 ;  /* 0x0000000559597223 */ /* 0x000fe20000000058 */
[C---:B-1----:R-:W-:Y:S01]  /*10f60*/  FFMA R94, R52.reuse, R8, R94 ;  /* 0x00000008345e7223 */ /* 0x042fe2000000005e */
[----:B------:R-:W-:Y:S01]  /*10f70*/  FFMA R92, R52, R68, R92 ;  /* 0x00000044345c7223 */ /* 0x000fe2000000005c */
[-C--:B------:R-:W-:Y:S01]  /*10f80*/  FFMA R42, R90, R26.reuse, R43 ;  /* 0x0000001a5a2a7223 */ /* 0x080fe2000000002b */
        /* <DEDUP_REMOVED lines=60> */
[----:B------:R-:W-:Y:S01]  /*11350*/  FFMA R60, R122, R6, R121 ;  /* 0x000000067a3c7223 */ /* 0x000fe20000000079 */
[----:B------:R-:W1:Y:S01]  /*11360*/  LDS.128 R104, [R0.X4+UR5+0x1970] ;  /* 0x0019700500687984 */ /* 0x000e620008004c00 */
[----:B------:R-:W-:Y:S01]  /*11370*/  FFMA R65, R93, R25, R48 ;  /* 0x000000195d417223 */ /* 0x000fe20000000030 */
[C---:B------:R-:W-:Y:S01]  /*11380*/  FFMA R62, R123.reuse, R27, R62 ;  /* 0x0000001b7b3e7223 */ /* 0x040fe2000000003e */
[----:B------:R-:W-:Y:S01]  /*11390*/  FFMA R60, R123, R7, R60 ;  /* 0x000000077b3c7223 */ /* 0x000fe2000000003c */
[C---:B------:R-:W-:Y:S01]  /*113a0*/  FFMA R48, R94.reuse, R70, R73 ;  /* 0x000000465e307223 */ /* 0x040fe20000000049 */
[----:B------:R-:W-:Y:S01]  /*113b0*/  FFMA R93, R93, R5, R92 ;  /* 0x000000055d5d7223 */ /* 0x000fe2000000005c */
[----:B------:R-:W4:Y:S01]  /*113c0*/  LDS.128 R120, [R0.X4+UR5+0x19f0] ;  /* 0x0019f00500787984 */ /* 0x000f220008004c00 */
[----:B------:R-:W-:Y:S01]  /*113d0*/  FFMA R59, R75, R11, R50 ;  /* 0x0000000b4b3b7223 */ /* 0x000fe20000000032 */
[----:B------:R-:W-:Y:S01]  /*113e0*/  FFMA R73, R95, R71, R48 ;  /* 0x000000475f497223 */ /* 0x000fe20000000030 */
[----:B------:R-:W-:Y:S01]  /*113f0*/  FFMA R50, R94, R10, R49 ;  /* 0x0000000a5e327223 */ /* 0x000fe20000000031 */
[C---:B--2---:R-:W-:Y:S01]  /*11400*/  FFMA R144, R96.reuse, R8, R144 ;  /* 0x0000000860907223 */ /* 0x044fe20000000090 */
[----:B------:R-:W-:Y:S01]  /*11410*/  FFMA R142, R96, R68, R142 ;  /* 0x00000044608e7223 */ /* 0x000fe2000000008e */
[----:B------:R-:W-:Y:S01]  /*11420*/  FFMA R72, R94, R6, R93 ;  /* 0x000000065e487223 */ /* 0x000fe2000000005d */
[----:B------:R-:W-:Y:S01]  /*11430*/  FFMA R48, R96, R24, R143 ;  /* 0x0000001860307223 */ /* 0x000fe2000000008f */
[C---:B------:R-:W-:Y:S01]  /*11440*/  FFMA R49, R97.reuse, R9, R144 ;  /* 0x0000000961317223 */ /* 0x040fe20000000090 */
        /* <DEDUP_REMOVED lines=11> */
[----:B---3--:R-:W-:Y:S01]  /*11500*/  FFMA R146, R100, R24, R146 ;  /* 0x0000001864927223 */ /* 0x008fe20000000092 */
[C---:B------:R-:W-:Y:S01]  /*11510*/  FFMA R95, R99.reuse, R11, R50 ;  /* 0x0000000b635f7223 */ /* 0x040fe20000000032 */
[----:B------:R-:W-:Y:S01]  /*11520*/  FFMA R93, R99, R71, R48 ;  /* 0x00000047635d7223 */ /* 0x000fe20000000030 */
[----:B------:R-:W-:Y:S01]  /*11530*/  FFMA R108, R96, R4, R108 ;  /* 0x00000004606c7223 */ /* 0x000fe2000000006c */
[C---:B------:R-:W-:Y:S01]  /*11540*/  FFMA R50, R100.reuse, R8, R147 ;  /* 0x0000000864327223 */ /* 0x040fe20000000093 */
[C---:B------:R-:W-:Y:S01]  /*11550*/  FFMA R48, R100.reuse, R68, R145 ;  /* 0x0000004464307223 */ /* 0x040fe20000000091 */
[----:B------:R-:W-:Y:S01]  /*11560*/  FFMA R65, R101, R25, R146 ;  /* 0x0000001965417223 */ /* 0x000fe20000000092 */
[----:B------:R-:W-:Y:S01]  /*11570*/  FFMA R97, R97, R5, R108 ;  /* 0x0000000561617223 */ /* 0x000fe2000000006c */
[----:B------:R-:W2:Y:S01]  /*11580*/  LDS.128 R144, [R0.X4+UR5+0x2070] ;  /* 0x0020700500907984 */ /* 0x000ea20008004c00 */
[----:B------:R-:W-:Y:S01]  /*11590*/  FFMA R100, R100, R4, R109 ;  /* 0x0000000464647223 */ /* 0x000fe2000000006d */
[C---:B------:R-:W-:Y:S01]  /*115a0*/  FFMA R49, R101.reuse, R9, R50 ;  /* 0x0000000965317223 */ /* 0x040fe20000000032 */
[----:B------:R-:W-:Y:S01]  /*115b0*/  FFMA R92, R98, R6, R97 ;  /* 0x00000006625c7223 */ /* 0x000fe20000000061 */
[C---:B------:R-:W-:Y:S01]  /*115c0*/  FFMA R97, R101.reuse, R69, R48 ;  /* 0x0000004565617223 */ /* 0x040fe20000000030 */
[----:B------:R-:W-:Y:S01]  /*115d0*/  FFMA R101, R101, R5, R100 ;  /* 0x0000000565657223 */ /* 0x000fe20000000064 */
[----:B------:R-:W-:Y:S01]  /*115e0*/  FFMA R50, R102, R10, R49 ;  /* 0x0000000a66327223 */ /* 0x000fe20000000031 */
[----:B-1----:R-:W-:Y:S01]  /*115f0*/  FFMA R148, R104, R68, R148 ;  /* 0x0000004468947223 */ /* 0x002fe20000000094 */
[C---:B------:R-:W-:Y:S01]  /*11600*/  FFMA R48, R102.reuse, R70, R97 ;  /* 0x0000004666307223 */ /* 0x040fe20000000061 */
[C---:B------:R-:W-:Y:S01]  /*11610*/  FFMA R94, R99.reuse, R27, R94 ;  /* 0x0000001b635e7223 */ /* 0x040fe2000000005e */
[----:B------:R-:W-:Y:S01]  /*11620*/  FFMA R92, R99, R7, R92 ;  /* 0x00000007635c7223 */ /* 0x000fe2000000005c */
[----:B------:R-:W-:Y:S01]  /*11630*/  FFMA R96, R102, R6, R101 ;  /* 0x0000000666607223 */ /* 0x000fe20000000065 */
[C---:B------:R-:W-:Y:S01]  /*11640*/  FFMA R99, R103.reuse, R11, R50 ;  /* 0x0000000b67637223 */ /* 0x040fe20000000032 */
[----:B------:R-:W-:Y:S01]  /*11650*/  FFMA R97, R103, R71, R48 ;  /* 0x0000004767617223 */ /* 0x000fe20000000030 */
[C---:B------:R-:W-:Y:S01]  /*11660*/  FFMA R50, R104.reuse, R8, R159 ;  /* 0x0000000868327223 */ /* 0x040fe2000000009f */
[----:B------:R-:W-:Y:S01]  /*11670*/  FFMA R48, R104, R24, R149 ;  /* 0x0000001868307223 */ /* 0x000fe20000000095 */
[C---:B------:R-:W-:Y:S01]  /*11680*/  FFMA R101, R105.reuse, R69, R148 ;  /* 0x0000004569657223 */ /* 0x040fe20000000094 */
[----:B------:R-:W-:Y:S01]  /*11690*/  FFMA R98, R102, R26, R65 ;  /* 0x0000001a66627223 */ /* 0x000fe20000000041 */
[----:B------:R-:W1:Y:S01]  /*116a0*/  LDS.128 R148, [R0.X4+UR5+0x20f0] ;  /* 0x0020f00500947984 */ /* 0x000e620008004c00 */
[C---:B------:R-:W-:Y:S01]  /*116b0*/  FFMA R49, R105.reuse, R9, R50 ;  /* 0x0000000969317223 */ /* 0x040fe20000000032 */
[----:B------:R-:W-:Y:S01]  /*116c0*/  FFMA R65, R105, R25, R48 ;  /* 0x0000001969417223 */ /* 0x000fe20000000030 */
[----:B------:R-:W-:Y:S01]  /*116d0*/  FFMA R48, R106, R70, R101 ;  /* 0x000000466a307223 */ /* 0x000fe20000000065 */
[----:B----4-:R-:W-:Y:S01]  /*116e0*/  FFMA R154, R120, R24, R154 ;  /* 0x00000018789a7223 */ /* 0x010fe2000000009a */
        /* <DEDUP_REMOVED lines=41> */
[----:B------:R-:W-:Y:S01]  /*11980*/  FFMA R121, R121, R5, R120 ;  /* 0x0000000579797223 */ /* 0x000fe20000000078 */
[----:B------:R-:W1:Y:S01]  /*11990*/  LDS.128 R160, [R0.X4+UR5+0x2870] ;  /* 0x0028700500a07984 */ /* 0x000e620008004c00 */
        /* <DEDUP_REMOVED lines=73> */
[----:B------:R-:W3:Y:S01]  /*11e30*/  LDS.128 R160, [R0.X4+UR5+0x3070] ;  /* 0x0030700500a07984 */ /* 0x000ee20008004c00 */
[C---:B------:R-:W-:Y:S01]  /*11e40*/  FFMA R65, R165.reuse, R69, R48 ;  /* 0x00000045a5417223 */ /* 0x040fe20000000030 */
[C---:B------:R-:W-:Y:S01]  /*11e50*/  FFMA R3, R165.reuse, R9, R50 ;  /* 0x00000009a5037223 */ /* 0x040fe20000000032 */
[C---:B------:R-:W-:Y:S01]  /*11e60*/  FFMA R49, R165.reuse, R25, R170 ;  /* 0x00000019a5317223 */ /* 0x040fe200000000aa */
[----:B------:R-:W-:Y:S01]  /*11e70*/  FFMA R165, R165, R5, R164 ;  /* 0x00000005a5a57223 */ /* 0x000fe200000000a4 */
[----:B------:R-:W-:Y:S01]  /*11e80*/  FFMA R48, R166, R70, R65 ;  /* 0x00000046a6307223 */ /* 0x000fe20000000041 */
[----:B--2---:R-:W-:Y:S01]  /*11e90*/  FFMA R116, R152, R68, R116 ;  /* 0x0000004498747223 */ /* 0x004fe20000000074 */
        /* <DEDUP_REMOVED lines=76> */
[----:B------:R-:W1:Y:S01]  /*12360*/  LDS.128 R164, [R0.X4+UR5+0x38e0] ;  /* 0x0038e00500a47984 */ /* 0x000e620008004c00 */
[C---:B------:R-:W-:Y:S01]  /*12370*/  FFMA R132, R152.reuse, R24, R135 ;  /* 0x0000001898847223 */ /* 0x040fe20000000087 */
[C---:B------:R-:W-:Y:S01]  /*12380*/  FFMA R135, R153.reuse, R69, R136 ;  /* 0x0000004599877223 */ /* 0x040fe20000000088 */
[C---:B------:R-:W-:Y:S01]  /*12390*/  FFMA R3, R153.reuse, R9, R134 ;  /* 0x0000000999037223 */ /* 0x040fe20000000086 */
[----:B------:R-:W-:Y:S01]  /*123a0*/  FFMA R152, R152, R4, R137 ;  /* 0x0000000498987223 */ /* 0x000fe20000000089 */
        /* <DEDUP_REMOVED lines=8> */
[----:B------:R-:W-:Y:S01]  /*12430*/  FFMA R135, R155, R11, R142 ;  /* 0x0000000b9b877223 */ /* 0x000fe2000000008e */
[----:B------:R-:W-:Y:S01]  /*12440*/  FFMA R156, R156, R4, R141 ;  /* 0x000000049c9c7223 */ /* 0x000fe2000000008d */
[----:B------:R-:W-:Y:S01]  /*12450*/  FFMA R139, R157, R69, R140 ;  /* 0x000000459d8b7223 */ /* 0x000fe2000000008c */
[----:B------:R-:W-:Y:S01]  /*12460*/  FFMA R153, R153, R5, R152 ;  /* 0x0000000599997223 */ /* 0x000fe20000000098 */
[----:B------:R-:W3:Y:S01]  /*12470*/  LDS.128 R140, [R0.X4+UR5+0x3960] ;  /* 0x00396005008c7984 */ /* 0x000ee20008004c00 */
        /* <DEDUP_REMOVED lines=27> */
[----:B------:R-:W2:Y:S01]  /*12630*/  LDS.128 R152, [R0.X4+UR5+0x39e0] ;  /* 0x0039e00500987984 */ /* 0x000ea20008004c00 */
[C---:B-1----:R-:W-:Y:S01]  /*12640*/  FFMA R206, R164.reuse, R16, R206 ;  /* 0x00000010a4ce7223 */ /* 0x042fe200000000ce */
        /* <DEDUP_REMOVED lines=34> */
[----:B------:R-:W-:Y:S01]  /*12870*/  ISETP.GE.U32.AND P0, PT, R232, R229, PT ;  /* 0x000000e5e800720c */ /* 0x000fe20003f06070 */
[C---:B------:R-:W-:Y:S01]  /*12880*/  FFMA R187, R143.reuse, R19, R164 ;  /* 0x000000138fbb7223 */ /* 0x040fe200000000a4 */
[----:B------:R-:W-:Y:S01]  /*12890*/  SEL R2, R2, RZ, !P1 ;  /* 0x000000ff02027207 */ /* 0x000fe20004800000 */
        /* <DEDUP_REMOVED lines=15> */
[C---:B-1----:R-:W-:Y:S01]  /*12990*/  FFMA R16, R156.reuse, R68, R171 ;  /* 0x000000449c107223 */ /* 0x042fe200000000ab */
[C---:B------:R-:W-:Y:S01]  /*129a0*/  FFMA R28, R156.reuse, R8, R175 ;  /* 0x000000089c1c7223 */ /* 0x040fe200000000af */
        /* <DEDUP_REMOVED lines=10> */
[C---:B---3--:R-:W-:Y:S01]  /*12a50*/  FFMA R28, R160.reuse, R8, R179 ;  /* 0x00000008a01c7223 */ /* 0x048fe200000000b3 */
        /* <DEDUP_REMOVED lines=11> */
[C---:B------:R-:W-:Y:S01]  /*12b10*/  FFMA R46, R162.reuse, R26, R19 ;  /* 0x0000001aa22e7223 */ /* 0x040fe20000000013 */
[----:B------:R-:W-:Y:S01]  /*12b20*/  FFMA R47, R163, R11, R16 ;  /* 0x0000000ba32f7223 */ /* 0x000fe20000000010 */
[-C--:B------:R-:W-:Y:S01]  /*12b30*/  FFMA R44, R162, R6.reuse, R29 ;  /* 0x00000006a22c7223 */ /* 0x080fe2000000001d */
[----:B------:R1:W3:Y:S01]  /*12b40*/  LDS.128 R16, [R0.X4+UR5+0x39f0] ;  /* 0x0039f00500107984 */ /* 0x0002e20008004c00 */
        /* <DEDUP_REMOVED lines=8> */
[----:B------:R-:W-:Y:S01]  /*12bd0*/  ULDC.64 UR10, c[0x0][0x118] ;  /* 0x00004600000a7ab9 */ /* 0x000fe20000000a00 */
[C---:B--2---:R-:W-:Y:S01]  /*12be0*/  FFMA R164, R140.reuse, R4, R191 ;  /* 0x000000048ca47223 */ /* 0x044fe200000000bf */
[C---:B------:R-:W-:Y:S01]  /*12bf0*/  FFMA R166, R140.reuse, R68, R185 ;  /* 0x000000448ca67223 */ /* 0x040fe200000000b9 */
[C---:B------:R-:W-:Y:S01]  /*12c00*/  FFMA R168, R140.reuse, R24, R187 ;  /* 0x000000188ca87223 */ /* 0x040fe200000000bb */
[----:B------:R-:W-:-:S01]  /*12c10*/  FFMA R140, R140, R8, R189 ;  /* 0x000000088c8c7223 */ /* 0x000fc200000000bd */
[----:B-1----:R-:W2:Y:S04]  /*12c20*/  LDL R158, [R1+0x4] ;  /* 0x00000400019e7983 */ /* 0x002ea80000100800 */
[----:B------:R-:W4:Y:S04]  /*12c30*/  LDL R160, [R1+0xc] ;  /* 0x00000c0001a07983 */ /* 0x000f280000100800 */
[----:B------:R-:W5:Y:S04]  /*12c40*/  LDL R183, [R1] ;  /* 0x0000000001b77983 */ /* 0x000f680000100800 */
[----:B---3--:R-:W3:Y:S04]  /*12c50*/  LDL R194, [R1+0x14] ;  /* 0x0000140001c27983 */ /* 0x008ee80000100800 */
[----:B------:R-:W3:Y:S04]  /*12c60*/  LDL R193, [R1+0x8] ;  /* 0x0000080001c17983 */ /* 0x000ee80000100800 */
        /* <DEDUP_REMOVED lines=14> */
[----:B------:R-:W3:Y:S01]  /*12d50*/  LDL R170, [R1+0x48] ;  /* 0x0000480001aa7983 */ /* 0x000ee20000100800 */
[----:B------:R-:W-:Y:S01]  /*12d60*/  IADD3 R152, P1, R242, UR6, RZ ;  /* 0x00000006f2987c10 */ /* 0x000fe2000ff3e0ff */
[----:B------:R-:W-:Y:S01]  /*12d70*/  UIADD3 UR4, UR4, 0x1, URZ ;  /* 0x0000000104047890 */ /* 0x000fe2000fffe03f */
[----:B------:R-:W-:Y:S01]  /*12d80*/  IADD3 R154, P2, R244, UR6, RZ ;  /* 0x00000006f49a7c10 */ /* 0x000fe2000ff5e0ff */
[----:B------:R-:W-:Y:S01]  /*12d90*/  FFMA R4, R16, R4, R169 ;  /* 0x0000000410047223 */ /* 0x000fe200000000a9 */
[----:B------:R-:W-:Y:S01]  /*12da0*/  IADD3.X R153, R241, UR7, RZ, P1, !PT ;  /* 0x00000007f1997c10 */ /* 0x000fe20008ffe4ff */
[----:B------:R-:W-:Y:S01]  /*12db0*/  UISETP.GE.AND UP0, UPT, UR4, 0x2, UPT ;  /* 0x000000020400788c */ /* 0x000fe2000bf06270 */
[----:B------:R-:W-:Y:S01]  /*12dc0*/  IADD3 R28, P1, R246, UR6, RZ ;  /* 0x00000006f61c7c10 */ /* 0x000fe2000ff3e0ff */
[C---:B------:R-:W-:Y:S01]  /*12dd0*/  FFMA R8, R16.reuse, R8, R3 ;  /* 0x0000000810087223 */ /* 0x040fe20000000003 */
[----:B------:R-:W-:Y:S01]  /*12de0*/  IADD3.X R155, R243, UR7, RZ, P2, !PT ;  /* 0x00000007f39b7c10 */ /* 0x000fe200097fe4ff */
[C---:B------:R-:W-:Y:S01]  /*12df0*/  FFMA R68, R16.reuse, R68, R165 ;  /* 0x0000004410447223 */ /* 0x040fe200000000a5 */
[----:B------:R-:W-:Y:S01]  /*12e00*/  IADD3.X R29, R245, UR7, RZ, P1, !PT ;  /* 0x00000007f51d7c10 */ /* 0x000fe20008ffe4ff */
[----:B------:R-:W-:Y:S01]  /*12e10*/  FFMA R16, R16, R24, R167 ;  /* 0x0000001810107223 */ /* 0x000fe200000000a7 */
[----:B------:R-:W-:Y:S01]  /*12e20*/  IADD3 R30, P1, R248, UR6, RZ ;  /* 0x00000006f81e7c10 */ /* 0x000fe2000ff3e0ff */
[----:B------:R-:W-:Y:S01]  /*12e30*/  USEL UR4, UR4, URZ, !UP0 ;  /* 0x0000003f04047287 */ /* 0x000fe2000c000000 */
[----:B------:R-:W-:-:S02]  /*12e40*/  IADD3 R162, P2, R250, UR6, RZ ;  /* 0x00000006faa27c10 */ /* 0x000fc4000ff5e0ff */
[----:B------:R-:W-:Y:S01]  /*12e50*/  IADD3.X R31, R247, UR7, RZ, P1, !PT ;  /* 0x00000007f71f7c10 */ /* 0x000fe20008ffe4ff */
[----:B------:R-:W-:Y:S01]  /*12e60*/  USHF.L.U32 UR5, UR4, 0xe, URZ ;  /* 0x0000000e04057899 */ /* 0x000fe2000800063f */
[----:B------:R-:W-:Y:S02]  /*12e70*/  IADD3 R156, P1, R252, UR6, RZ ;  /* 0x00000006fc9c7c10 */ /* 0x000fe4000ff3e0ff */
[C---:B------:R-:W-:Y:S01]  /*12e80*/  LEA R171, R2.reuse, R240, 0xe ;  /* 0x000000f002ab7211 */ /* 0x040fe200078e70ff */
[----:B------:R-:W-:Y:S06]  /*12e90*/  BAR.SYNC 0x0 ;  /* 0x0000000000007b1d */ /* 0x000fec0000000000 */
[----:B------:R-:W-:Y:S01]  /*12ea0*/  IADD3.X R157, R251, UR7, RZ, P1, !PT ;  /* 0x00000007fb9d7c10 */ /* 0x000fe20008ffe4ff */
[----:B------:R-:W-:Y:S01]  /*12eb0*/  @!PT LDS RZ, [RZ] ;  /* 0x00000000fffff984 */ /* 0x000fe20000000800 */
[----:B------:R-:W-:Y:S01]  /*12ec0*/  @!PT LDS RZ, [RZ] ;  /* 0x00000000fffff984 */ /* 0x000fe20000000800 */
[----:B------:R-:W-:Y:S01]  /*12ed0*/  @!PT LDS RZ, [RZ] ;  /* 0x00000000fffff984 */ /* 0x000fe20000000800 */
[----:B------:R3:W-:Y:S01]  /*12ee0*/  LDGSTS.E.BYPASS.128 [R171], [R152.64], !P0 ;  /* 0x0000000098ab7fae */ /* 0x0007e2000c101c4a */
[C---:B------:R-:W-:Y:S01]  /*12ef0*/  LEA R173, R2.reuse, R239, 0xe ;  /* 0x000000ef02ad7211 */ /* 0x040fe200078e70ff */
[----:B------:R-:W-:Y:S01]  /*12f00*/  UIADD3 UR8, UR5, 0x8000, URZ ;  /* 0x0000800005087890 */ /* 0x000fe2000fffe03f */
[----:B------:R-:W-:-:S02]  /*12f10*/  LEA R175, R2, R238, 0xe ;  /* 0x000000ee02af7211 */ /* 0x000fc400078e70ff */
[C---:B------:R-:W-:Y:S01]  /*12f20*/  LEA R177, R2.reuse, R237, 0xe ;  /* 0x000000ed02b17211 */ /* 0x040fe200078e70ff */
[----:B------:R1:W-:Y:S01]  /*12f30*/  LDGSTS.E.BYPASS.128 [R173], [R154.64], !P0 ;  /* 0x000000009aad7fae */ /* 0x0003e2000c101c4a */
[----:B------:R-:W-:Y:S02]  /*12f40*/  IADD3.X R163, R249, UR7, RZ, P2, !PT ;  /* 0x00000007f9a37c10 */ /* 0x000fe400097fe4ff */
[C---:B------:R-:W-:Y:S01]  /*12f50*/  LEA R179, R2.reuse, R236, 0xe ;  /* 0x000000ec02b37211 */ /* 0x040fe200078e70ff */
[----:B------:R1:W-:Y:S01]  /*12f60*/  LDGSTS.E.BYPASS.128 [R175], [R28.64], !P0 ;  /* 0x000000001caf7fae */ /* 0x0003e2000c101c4a */
[C---:B------:R-:W-:Y:S02]  /*12f70*/  LEA R181, R2.reuse, R235, 0xe ;  /* 0x000000eb02b57211 */ /* 0x040fe400078e70ff */
[----:B------:R-:W-:Y:S01]  /*12f80*/  LEA R185, R2, R233, 0xe ;  /* 0x000000e902b97211 */ /* 0x000fe200078e70ff */
[----:B------:R1:W-:Y:S04]  /*12f90*/  LDGSTS.E.BYPASS.128 [R177], [R30.64], !P0 ;  /* 0x000000001eb17fae */ /* 0x0003e8000c101c4a */
[----:B------:R1:W-:Y:S04]  /*12fa0*/  LDGSTS.E.BYPASS.128 [R179], [R162.64], !P0 ;  /* 0x00000000a2b37fae */ /* 0x0003e8000c101c4a */
[----:B------:R1:W-:Y:S01]  /*12fb0*/  LDGSTS.E.BYPASS.128 [R181], [R156.64], !P0 ;  /* 0x000000009cb57fae */ /* 0x0003e2000c101c4a */
[----:B--2---:R-:W-:-:S02]  /*12fc0*/  IADD3 R158, P1, R158, UR6, RZ ;  /* 0x000000069e9e7c10 */ /* 0x004fc4000ff3e0ff */
[----:B----4-:R-:W-:Y:S02]  /*12fd0*/  IADD3 R160, P2, R160, UR6, RZ ;  /* 0x00000006a0a07c10 */ /* 0x010fe4000ff5e0ff */
[----:B-----5:R-:W-:Y:S02]  /*12fe0*/  IADD3.X R159, R183, UR7, RZ, P1, !PT ;  /* 0x00000007b79f7c10 */ /* 0x020fe40008ffe4ff */
[----:B------:R-:W-:Y:S02]  /*12ff0*/  LEA R183, R2, R234, 0xe ;  /* 0x000000ea02b77211 */ /* 0x000fe400078e70ff */
[----:B---3--:R-:W-:-:S03]  /*13000*/  IADD3 R152, P1, R194, UR6, RZ ;  /* 0x00000006c2987c10 */ /* 0x008fc6000ff3e0ff */
[----:B------:R2:W-:Y:S01]  /*13010*/  LDGSTS.E.BYPASS.128 [R183], [R158.64], !P0 ;  /* 0x000000009eb77fae */ /* 0x0005e2000c101c4a */
[----:B------:R-:W-:Y:S02]  /*13020*/  IADD3.X R161, R193, UR7, RZ, P2, !PT ;  /* 0x00000007c1a17c10 */ /* 0x000fe400097fe4ff */
[----:B-1----:R-:W-:-:S03]  /*13030*/  IADD3 R154, P2, R192, UR6, RZ ;  /* 0x00000006c09a7c10 */ /* 0x002fc6000ff5e0ff */
[----:B------:R1:W-:Y:S01]  /*13040*/  LDGSTS.E.BYPASS.128 [R185], [R160.64], !P0 ;  /* 0x00000000a0b97fae */ /* 0x0003e2000c101c4a */
[----:B------:R-:W-:-:S03]  /*13050*/  IADD3.X R153, R191, UR7, RZ, P1, !PT ;  /* 0x00000007bf997c10 */ /* 0x000fc60008ffe4ff */
[----:B------:R-:W0:Y:S01]  /*13060*/  LDGDEPBAR ;  /* 0x00000000000079af */ /* 0x000e220000000000 */
[----:B------:R-:W-:-:S03]  /*13070*/  IADD3 R156, P1, R190, UR6, RZ ;  /* 0x00000006be9c7c10 */ /* 0x000fc6000ff3e0ff */
[----:B------:R3:W-:Y:S01]  /*13080*/  LDGSTS.E.BYPASS.128 [R171+0x8000], [R152.64], !P0 ;  /* 0x0800000098ab7fae */ /* 0x0007e2000c101c4a */
[----:B------:R-:W-:Y:S02]  /*13090*/  IADD3.X R155, R189, UR7, RZ, P2, !PT ;  /* 0x00000007bd9b7c10 */ /* 0x000fe400097fe4ff */
[----:B------:R-:W-:-:S03]  /*130a0*/  IADD3 R28, P2, R188, UR6, RZ ;  /* 0x00000006bc1c7c10 */ /* 0x000fc6000ff5e0ff */
[----:B------:R4:W-:Y:S01]  /*130b0*/  LDGSTS.E.BYPASS.128 [R173+0x8000], [R154.64], !P0 ;  /* 0x080000009aad7fae */ /* 0x0009e2000c101c4a */
[----:B------:R-:W-:Y:S02]  /*130c0*/  IADD3.X R157, R187, UR7, RZ, P1, !PT ;  /* 0x00000007bb9d7c10 */ /* 0x000fe40008ffe4ff */
[----:B------:R-:W-:-:S03]  /*130d0*/  IADD3 R30, P1, R186, UR6, RZ ;  /* 0x00000006ba1e7c10 */ /* 0x000fc6000ff3e0ff */
[----:B------:R5:W-:Y:S01]  /*130e0*/  LDGSTS.E.BYPASS.128 [R175+0x8000], [R156.64], !P0 ;  /* 0x080000009caf7fae */ /* 0x000be2000c101c4a */
[----:B------:R-:W-:Y:S01]  /*130f0*/  IADD3.X R29, R184, UR7, RZ, P2, !PT ;  /* 0x00000007b81d7c10 */ /* 0x000fe200097fe4ff */
[-C--:B----4-:R-:W-:Y:S01]  /*13100*/  FFMA R155, R141, R9.reuse, R140 ;  /* 0x000000098d9b7223 */ /* 0x090fe2000000008c */
[----:B------:R-:W-:Y:S01]  /*13110*/  FFMA R9, R17, R9, R8 ;  /* 0x0000000911097223 */ /* 0x000fe20000000008 */
[----:B--2---:R-:W-:Y:S02]  /*13120*/  IADD3 R158, P2, R182, UR6, RZ ;  /* 0x00000006b69e7c10 */ /* 0x004fe4000ff5e0ff */
[----:B------:R2:W-:Y:S01]  /*13130*/  LDGSTS.E.BYPASS.128 [R177+0x8000], [R28.64], !P0 ;  /* 0x080000001cb17fae */ /* 0x0005e2000c101c4a */
[-C--:B------:R-:W-:Y:S01]  /*13140*/  FFMA R140, R142, R10.reuse, R155 ;  /* 0x0000000a8e8c7223 */ /* 0x080fe2000000009b */
[----:B------:R-:W-:Y:S01]  /*13150*/  FFMA R10, R18, R10, R9 ;  /* 0x0000000a120a7223 */ /* 0x000fe20000000009 */
[----:B-1----:R-:W-:Y:S01]  /*13160*/  IADD3 R160, P3, R180, UR6, RZ ;  /* 0x00000006b4a07c10 */ /* 0x002fe2000ff7e0ff */
[-C--:B-----5:R-:W-:Y:S01]  /*13170*/  FFMA R157, R141, R69.reuse, R166 ;  /* 0x000000458d9d7223 */ /* 0x0a0fe200000000a6 */
[----:B------:R-:W-:Y:S01]  /*13180*/  FFMA R69, R17, R69, R68 ;  /* 0x0000004511457223 */ /* 0x000fe20000000044 */
[----:B------:R-:W-:-:S02]  /*13190*/  IADD3.X R31, R178, UR7, RZ, P1, !PT ;  /* 0x00000007b21f7c10 */ /* 0x000fc40008ffe4ff */
[-C--:B------:R-:W-:Y:S01]  /*131a0*/  FFMA R0, R142, R70.reuse, R157 ;  /* 0x000000468e007223 */ /* 0x080fe2000000009d */
[----:B------:R-:W-:Y:S01]  /*131b0*/  FFMA R70, R18, R70, R69 ;  /* 0x0000004612467223 */ /* 0x000fe20000000045 */
[----:B---3--:R-:W-:Y:S01]  /*131c0*/  IADD3 R152, P1, R176, UR6, RZ ;  /* 0x00000006b0987c10 */ /* 0x008fe2000ff3e0ff */
[----:B------:R1:W-:Y:S01]  /*131d0*/  LDGSTS.E.BYPASS.128 [R179+0x8000], [R30.64], !P0 ;  /* 0x080000001eb37fae */ /* 0x0003e2000c101c4a */
[C---:B--2---:R-:W-:Y:S01]  /*131e0*/  FFMA R29, R141.reuse, R25, R168 ;  /* 0x000000198d1d7223 */ /* 0x044fe200000000a8 */
[-C--:B------:R-:W-:Y:S01]  /*131f0*/  FFMA R141, R141, R5.reuse, R164 ;  /* 0x000000058d8d7223 */ /* 0x080fe200000000a4 */
[----:B------:R-:W-:Y:S01]  /*13200*/  IADD3.X R159, R174, UR7, RZ, P2, !PT ;  /* 0x00000007ae9f7c10 */ /* 0x000fe200097fe4ff */
[C---:B------:R-:W-:Y:S01]  /*13210*/  FFMA R5, R17.reuse, R5, R4 ;  /* 0x0000000511057223 */ /* 0x040fe20000000004 */
[----:B------:R-:W-:Y:S01]  /*13220*/  FFMA R17, R17, R25, R16 ;  /* 0x0000001911117223 */ /* 0x000fe20000000010 */
[----:B------:R-:W-:Y:S01]  /*13230*/  UIADD3 UR6, UP0, UR6, 0x80, URZ ;  /* 0x0000008006067890 */ /* 0x000fe2000ff1e03f */
[----:B------:R-:W-:Y:S01]  /*13240*/  IADD3.X R161, R172, UR7, RZ, P3, !PT ;  /* 0x00000007aca17c10 */ /* 0x000fe20009ffe4ff */
[----:B------:R2:W-:Y:S01]  /*13250*/  LDGSTS.E.BYPASS.128 [R181+0x8000], [R158.64], !P0 ;  /* 0x080000009eb57fae */ /* 0x0005e2000c101c4a */
[-C--:B------:R-:W-:Y:S01]  /*13260*/  FFMA R28, R142, R6.reuse, R141 ;  /* 0x000000068e1c7223 */ /* 0x080fe2000000008d */
[----:B------:R-:W-:Y:S01]  /*13270*/  FFMA R6, R18, R6, R5 ;  /* 0x0000000612067223 */ /* 0x000fe20000000005 */
[----:B------:R-:W-:Y:S01]  /*13280*/  IADD3.X R153, R170, UR7, RZ, P1, !PT ;  /* 0x00000007aa997c10 */ /* 0x000fe20008ffe4ff */
[----:B------:R2:W-:Y:S01]  /*13290*/  LDGSTS.E.BYPASS.128 [R183+0x8000], [R160.64], !P0 ;  /* 0x08000000a0b77fae */ /* 0x0005e2000c101c4a */
[-C--:B-1----:R-:W-:Y:S01]  /*132a0*/  FFMA R30, R142, R26.reuse, R29 ;  /* 0x0000001a8e1e7223 */ /* 0x082fe2000000001d */
[----:B------:R-:W-:Y:S01]  /*132b0*/  FFMA R26, R18, R26, R17 ;  /* 0x0000001a121a7223 */ /* 0x000fe20000000011 */
[----:B------:R-:W-:Y:S01]  /*132c0*/  UIADD3.X UR7, URZ, UR7, URZ, UP0, !UPT ;  /* 0x000000073f077290 */ /* 0x000fe200087fe43f */
[----:B------:R2:W-:Y:S01]  /*132d0*/  LDGSTS.E.BYPASS.128 [R185+0x8000], [R152.64], !P0 ;  /* 0x0800000098b97fae */ /* 0x0005e2000c101c4a */
[----:B------:R-:W-:Y:S01]  /*132e0*/  ISETP.GE.U32.AND P0, PT, R232, 0x90, PT ;  /* 0x00000090e800780c */ /* 0x000fe20003f06070 */
[C---:B------:R-:W-:Y:S01]  /*132f0*/  FFMA R31, R143.reuse, R11, R140 ;  /* 0x0000000b8f1f7223 */ /* 0x040fe2000000008c */
[C---:B------:R-:W-:Y:S01]  /*13300*/  FFMA R30, R143.reuse, R27, R30 ;  /* 0x0000001b8f1e7223 */ /* 0x040fe2000000001e */
[----:B------:R-:W0:Y:S01]  /*13310*/  LDGDEPBAR ;  /* 0x00000000000079af */ /* 0x000e220000000000 */
[C---:B------:R-:W-:Y:S01]  /*13320*/  FFMA R29, R143.reuse, R71, R0 ;  /* 0x000000478f1d7223 */ /* 0x040fe20000000000 */
[----:B------:R-:W-:Y:S01]  /*13330*/  FFMA R28, R143, R7, R28 ;  /* 0x000000078f1c7223 */ /* 0x000fe2000000001c */
[C---:B------:R-:W-:Y:S01]  /*13340*/  FFMA R143, R19.reuse, R11, R10 ;  /* 0x0000000b138f7223 */ /* 0x040fe2000000000a */
[C---:B------:R-:W-:Y:S01]  /*13350*/  FFMA R142, R19.reuse, R27, R26 ;  /* 0x0000001b138e7223 */ /* 0x040fe2000000001a */
[C---:B------:R-:W-:Y:S01]  /*13360*/  FFMA R141, R19.reuse, R71, R70 ;  /* 0x00000047138d7223 */ /* 0x040fe20000000046 */
[----:B------:R-:W-:Y:S01]  /*13370*/  FFMA R140, R19, R7, R6 ;  /* 0x00000007138c7223 */ /* 0x000fe20000000006 */
[----:B------:R-:W-:-:S04]  /*13380*/  DEPBAR.LE SB0, 0x2 ;  /* 0x000080800000791a */ /* 0x000fc80000000000 */
[----:B------:R-:W-:Y:S06]  /*13390*/  BAR.SYNC 0x0 ;  /* 0x0000000000007b1d */ /* 0x000fec0000000000 */
[----:B--2---:R-:W-:Y:S01]  /*133a0*/  @P0 CALL.REL.NOINC `(.L_x_0) ;  /* 0x0000001000000944 */ /* 0x004fe20003c00000 */
[----:B------:R-:W-:Y:S05]  /*133b0*/  BRA `(.L_x_1) ;  /* 0xfffee74000007947 */ /* 0x000fea000383ffff */
.L_x_0:
[----:B------:R-:W2:Y:S01]  /*133c0*/  LDL.LU R154, [R1+0x54] ;  /* 0x00005400019a7983 */ /* 0x000ea20000300800 */
[----:B------:R-:W-:Y:S01]  /*133d0*/  ULDC UR4, c[0x0][0x178] ;  /* 0x00005e0000047ab9 */ /* 0x000fe20000000800 */
[----:B------:R-:W-:-:S04]  /*133e0*/  DEPBAR.LE SB0, 0x0 ;  /* 0x000080000000791a */ /* 0x000fc80000000000 */
[----:B------:R-:W1:Y:S01]  /*133f0*/  S2R R0, SR_TID.X ;  /* 0x0000000000007919 */ /* 0x000e620000002100 */
[----:B------:R-:W-:Y:S01]  /*13400*/  UIMAD UR4, UR4, 0x32, URZ ;  /* 0x00000032040478a4 */ /* 0x000fe2000f8e023f */
[C---:B------:R-:W-:Y:S02]  /*13410*/  LOP3.LUT R4, R231.reuse, 0x10, RZ, 0xfc, !PT ;  /* 0x00000010e7047812 */ /* 0x040fe400078efcff */
[----:B------:R-:W3:Y:S01]  /*13420*/  S2R R229, SR_TID.X ;  /* 0x0000000000e57919 */ /* 0x000ee20000002100 */
[C---:B------:R-:W-:Y:S02]  /*13430*/  LOP3.LUT R5, R231.reuse, 0x14, RZ, 0xfc, !PT ;  /* 0x00000014e7057812 */ /* 0x040fe400078efcff */
[----:B------:R-:W-:Y:S02]  /*13440*/  LOP3.LUT R3, R231, 0xc, RZ, 0xfc, !PT ;  /* 0x0000000ce7037812 */ /* 0x000fe400078efcff */
[----:B-1----:R-:W-:Y:S02]  /*13450*/  SHF.R.U32.HI R7, RZ, 0x5, R0 ;  /* 0x00000005ff077819 */ /* 0x002fe40000011600 */
[----:B------:R-:W-:-:S02]  /*13460*/  SHF.L.U32 R152, R0, 0x2, RZ ;  /* 0x0000000200987819 */ /* 0x000fc400000006ff */
[----:B---3--:R-:W-:Y:S02]  /*13470*/  SHF.L.U32 R229, R229, 0x2, RZ ;  /* 0x00000002e5e57819 */ /* 0x008fe400000006ff */
[----:B------:R-:W-:Y:S02]  /*13480*/  SGXT.U32 R7, R7, 0x2 ;  /* 0x000000020707781a */ /* 0x000fe40000000000 */
[----:B------:R-:W-:Y:S02]  /*13490*/  LOP3.LUT R229, R229, 0x7c, RZ, 0xc0, !PT ;  /* 0x0000007ce5e57812 */ /* 0x000fe400078ec0ff */
[----:B------:R-:W-:-:S03]  /*134a0*/  LOP3.LUT R0, R231, 0x4, RZ, 0xfc, !PT ;  /* 0x00000004e7007812 */ /* 0x000fc600078efcff */
[----:B------:R-:W-:Y:S01]  /*134b0*/  IMAD R2, R7, 0x210, R229 ;  /* 0x0000021007027824 */ /* 0x000fe200078e02e5 */
[----:B------:R-:W-:Y:S06]  /*134c0*/  BAR.SYNC 0x0 ;  /* 0x0000000000007b1d */ /* 0x000fec0000000000 */
[----:B------:R-:W-:Y:S01]  /*134d0*/  SHF.L.U32 R6, R2, 0x2, RZ ;  /* 0x0000000202067819 */ /* 0x000fe200000006ff */
[----:B------:R-:W-:Y:S04]  /*134e0*/  STS.128 [R2.X4], R84 ;  /* 0x0000005402007388 */ /* 0x000fe80000004c00 */
[----:B------:R-:W-:Y:S04]  /*134f0*/  STS.128 [R2.X4+0x210], R32 ;  /* 0x0002102002007388 */ /* 0x000fe80000004c00 */
[----:B------:R-:W-:Y:S04]  /*13500*/  STS.128 [R2.X4+0x420], R12 ;  /* 0x0004200c02007388 */ /* 0x000fe80000004c00 */
[----:B------:R-:W-:Y:S04]  /*13510*/  STS.128 [R2.X4+0x630], R80 ;  /* 0x0006305002007388 */ /* 0x000fe80000004c00 */
[----:B------:R-:W-:Y:S06]  /*13520*/  BAR.SYNC 0x0 ;  /* 0x0000000000007b1d */ /* 0x000fec0000000000 */
[----:B--2---:R-:W-:-:S04]  /*13530*/  LOP3.LUT R152, R154, 0x7c, R152, 0xf8, !PT ;  /* 0x0000007c9a987812 */ /* 0x004fc800078ef898 */
[----:B------:R-:W-:-:S04]  /*13540*/  ISETP.GE.AND P0, PT, R152, 0xb0, PT ;  /* 0x000000b09800780c */ /* 0x000fc80003f06270 */
[----:B------:R-:W-:Y:S02]  /*13550*/  ISETP.LT.AND P6, PT, R0, UR4, !P0 ;  /* 0x0000000400007c0c */ /* 0x000fe4000c7c1270 */
[----:B------:R-:W-:Y:S02]  /*13560*/  LOP3.LUT R0, R231, 0x8, RZ, 0xfc, !PT ;  /* 0x00000008e7007812 */ /* 0x000fe400078efcff */
[----:B------:R-:W-:Y:S02]  /*13570*/  ISETP.LT.AND P3, PT, R4, UR4, !P0 ;  /* 0x0000000404007c0c */ /* 0x000fe4000c761270 */
[----:B------:R-:W-:Y:S01]  /*13580*/  ISETP.LT.AND P5, PT, R0, UR4, !P0 ;  /* 0x0000000400007c0c */ /* 0x000fe2000c7a1270 */
[----:B------:R-:W-:Y:S01]  /*13590*/  IMAD R0, R7, -0x630, R6 ;  /* 0xfffff9d007007824 */ /* 0x000fe200078e0206 */
[----:B------:R-:W-:Y:S02]  /*135a0*/  ISETP.LT.AND P2, PT, R5, UR4, !P0 ;  /* 0x0000000405007c0c */ /* 0x000fe4000c741270 */
[----:B------:R-:W-:Y:S01]  /*135b0*/  ISETP.LT.AND P4, PT, R3, UR4, !P0 ;  /* 0x0000000403007c0c */ /* 0x000fe2000c781270 */
[C---:B------:R-:W-:Y:S01]  /*135c0*/  IMAD R3, R231.reuse, 0xb0, R152 ;  /* 0x000000b0e7037824 */ /* 0x040fe200078e0298 */
[----:B------:R-:W1:Y:S01]  /*135d0*/  LDS.128 R16, [R0] ;  /* 0x0000000000107984 */ /* 0x000e620000000c00 */
[----:B------:R-:W-:-:S03]  /*135e0*/  ISETP.LT.AND P1, PT, R231, UR4, !P0 ;  /* 0x00000004e7007c0c */ /* 0x000fc6000c721270 */
[----:B------:R-:W2:Y:S04]  /*135f0*/  LDS.128 R12, [R0+0x840] ;  /* 0x00084000000c7984 */ /* 0x000ea80000000c00 */
[----:B------:R-:W3:Y:S04]  /*13600*/  LDS.128 R8, [R0+0x1080] ;  /* 0x0010800000087984 */ /* 0x000ee80000000c00 */
[----:B------:R-:W4:Y:S04]  /*13610*/  LDS.128 R4, [R0+0x18c0] ;  /* 0x0018c00000047984 */ /* 0x000f280000000c00 */
[----:B------:R-:W-:Y:S06]  /*13620*/  BAR.SYNC 0x0 ;  /* 0x0000000000007b1d */ /* 0x000fec0000000000 */
[----:B------:R-:W-:Y:S04]  /*13630*/  STS.128 [R2.X4], R20 ;  /* 0x0000001402007388 */ /* 0x000fe80000004c00 */
[----:B------:R-:W-:Y:S04]  /*13640*/  STS.128 [R2.X4+0x210], R36 ;  /* 0x0002102402007388 */ /* 0x000fe80000004c00 */
[----:B------:R-:W-:Y:S04]  /*13650*/  STS.128 [R2.X4+0x420], R40 ;  /* 0x0004202802007388 */ /* 0x000fe80000004c00 */
[----:B------:R-:W-:Y:S04]  /*13660*/  STS.128 [R2.X4+0x630], R60 ;  /* 0x0006303c02007388 */ /* 0x000fe80000004c00 */
[----:B------:R-:W-:Y:S06]  /*13670*/  BAR.SYNC 0x0 ;  /* 0x0000000000007b1d */ /* 0x000fec0000000000 */
[----:B------:R-:W5:Y:S04]  /*13680*/  LDS.128 R80, [R0] ;  /* 0x0000000000507984 */ /* 0x000f680000000c00 */
[----:B------:R-:W1:Y:S04]  /*13690*/  LDS.128 R68, [R0+0x840] ;  /* 0x0008400000447984 */ /* 0x000e680000000c00 */
[----:B------:R-:W1:Y:S04]  /*136a0*/  LDS.128 R32, [R0+0x1080] ;  /* 0x0010800000207984 */ /* 0x000e680000000c00 */
[----:B------:R-:W1:Y:S04]  /*136b0*/  LDS.128 R24, [R0+0x18c0] ;  /* 0x0018c00000187984 */ /* 0x000e680000000c00 */
[----:B------:R-:W-:Y:S06]  /*136c0*/  BAR.SYNC 0x0 ;  /* 0x0000000000007b1d */ /* 0x000fec0000000000 */
[----:B------:R-:W-:Y:S04]  /*136d0*/  STS.128 [R2.X4], R88 ;  /* 0x0000005802007388 */ /* 0x000fe80000004c00 */
[----:B------:R-:W-:Y:S04]  /*136e0*/  STS.128 [R2.X4+0x210], R52 ;  /* 0x0002103402007388 */ /* 0x000fe80000004c00 */
[----:B------:R-:W-:Y:S04]  /*136f0*/  STS.128 [R2.X4+0x420], R56 ;  /* 0x0004203802007388 */ /* 0x000fe80000004c00 */
[----:B------:R-:W-:Y:S04]  /*13700*/  STS.128 [R2.X4+0x630], R72 ;  /* 0x0006304802007388 */ /* 0x000fe80000004c00 */
[----:B------:R-:W-:Y:S06]  /*13710*/  BAR.SYNC 0x0 ;  /* 0x0000000000007b1d */ /* 0x000fec0000000000 */
[----:B------:R-:W1:Y:S04]  /*13720*/  LDS.128 R60, [R0] ;  /* 0x00000000003c7984 */ /* 0x000e680000000c00 */
        /* <DEDUP_REMOVED lines=34> */
[----:B------:R2:W-:Y:S04]  /*13950*/  STS.128 [R2.X4], R124 ;  /* 0x0000007c02007388 */ /* 0x0005e80000004c00 */
[----:B------:R-:W-:Y:S04]  /*13960*/  STS.128 [R2.X4+0x210], R128 ;  /* 0x0002108002007388 */ /* 0x000fe80000004c00 */
[----:B------:R-:W-:Y:S04]  /*13970*/  STS.128 [R2.X4+0x420], R132 ;  /* 0x0004208402007388 */ /* 0x000fe80000004c00 */
[----:B------:R-:W-:Y:S01]  /*13980*/  STS.128 [R2.X4+0x630], R136 ;  /* 0x0006308802007388 */ /* 0x000fe20000004c00 */
[----:B--2---:R-:W-:-:S03]  /*13990*/  MOV R124, 0x4 ;  /* 0x00000004007c7802 */ /* 0x004fc60000000f00 */
[----:B------:R-:W-:Y:S06]  /*139a0*/  BAR.SYNC 0x0 ;  /* 0x0000000000007b1d */ /* 0x000fec0000000000 */
[C---:B------:R-:W-:Y:S01]  /*139b0*/  IADD3 R129, R3.reuse, 0x2c0, RZ ;  /* 0x000002c003817810 */ /* 0x040fe20007ffe0ff */
[----:B------:R-:W2:Y:S01]  /*139c0*/  LDS.128 R144, [R0] ;  /* 0x0000000000907984 */ /* 0x000ea20000000c00 */
[C---:B------:R-:W-:Y:S01]  /*139d0*/  IADD3 R131, R3.reuse, 0x580, RZ ;  /* 0x0000058003837810 */ /* 0x040fe20007ffe0ff */
[-C--:B------:R-:W-:Y:S01]  /*139e0*/  IMAD.WIDE R126, R3, R124.reuse, c[0x0][0x170] ;  /* 0x00005c00037e7625 */ /* 0x080fe200078e027c */
[----:B------:R-:W-:Y:S01]  /*139f0*/  LOP3.LUT R125, R231, 0x18, RZ, 0xfc, !PT ;  /* 0x00000018e77d7812 */ /* 0x000fe200078efcff */
[----:B------:R-:W1:Y:S04]  /*13a00*/  LDS.128 R116, [R0+0x840] ;  /* 0x0008400000747984 */ /* 0x000e680000000c00 */
[----:B------:R-:W1:Y:S04]  /*13a10*/  LDS.128 R64, [R0+0x1080] ;  /* 0x0010800000407984 */ /* 0x000e680000000c00 */
[----:B------:R-:W2:Y:S04]  /*13a20*/  LDS.128 R48, [R0+0x18c0] ;  /* 0x0018c00000307984 */ /* 0x000ea80000000c00 */
[----:B------:R-:W-:Y:S06]  /*13a30*/  BAR.SYNC 0x0 ;  /* 0x0000000000007b1d */ /* 0x000fec0000000000 */
[----:B------:R3:W-:Y:S04]  /*13a40*/  STS.128 [R2.X4], R76 ;  /* 0x0000004c02007388 */ /* 0x0007e80000004c00 */
[----:B------:R-:W-:Y:S04]  /*13a50*/  STS.128 [R2.X4+0x420], R28 ;  /* 0x0004201c02007388 */ /* 0x000fe80000004c00 */
[----:B------:R-:W-:Y:S04]  /*13a60*/  STS.128 [R2.X4+0x210], R44 ;  /* 0x0002102c02007388 */ /* 0x000fe80000004c00 */
[----:B------:R-:W-:Y:S01]  /*13a70*/  STS.128 [R2.X4+0x630], R140 ;  /* 0x0006308c02007388 */ /* 0x000fe20000004c00 */
[----:B---3--:R-:W-:-:S03]  /*13a80*/  IMAD.WIDE R76, R129, R124, c[0x0][0x170] ;  /* 0x00005c00814c7625 */ /* 0x008fc600078e027c */
[----:B------:R-:W-:Y:S06]  /*13a90*/  BAR.SYNC 0x0 ;  /* 0x0000000000007b1d */ /* 0x000fec0000000000 */
[----:B------:R-:W-:Y:S01]  /*13aa0*/  LOP3.LUT R30, R231, 0x1c, RZ, 0xfc, !PT ;  /* 0x0000001ce71e7812 */ /* 0x000fe200078efcff */
[----:B------:R-:W-:Y:S01]  /*13ab0*/  IMAD.WIDE R28, R131, R124, c[0x0][0x170] ;  /* 0x00005c00831c7625 */ /* 0x000fe200078e027c */
[C---:B------:R-:W-:Y:S01]  /*13ac0*/  IADD3 R31, R3.reuse, 0x840, RZ ;  /* 0x00000840031f7810 */ /* 0x040fe20007ffe0ff */
[----:B-1----:R1:W-:Y:S01]  /*13ad0*/  @P1 STG.E.128 [R126.64], R16 ;  /* 0x000000107e001986 */ /* 0x0023e2000c101d0a */
[----:B------:R-:W-:-:S02]  /*13ae0*/  IADD3 R45, R3, 0xb00, RZ ;  /* 0x00000b00032d7810 */ /* 0x000fc40007ffe0ff */
[----:B------:R-:W-:Y:S01]  /*13af0*/  LOP3.LUT R2, R231, 0x20, RZ, 0xfc, !PT ;  /* 0x00000020e7027812 */ /* 0x000fe200078efcff */
[----:B------:R3:W-:Y:S01]  /*13b00*/  @P6 STG.E.128 [R76.64], R12 ;  /* 0x0000000c4c006986 */ /* 0x0007e2000c101d0a */
[----:B------:R-:W-:Y:S01]  /*13b10*/  ISETP.LT.AND P6, PT, R30, UR4, !P0 ;  /* 0x000000041e007c0c */ /* 0x000fe2000c7c1270 */
[-C--:B------:R-:W-:Y:S01]  /*13b20*/  IMAD.WIDE R30, R31, R124.reuse, c[0x0][0x170] ;  /* 0x00005c001f1e7625 */ /* 0x080fe200078e027c */
[----:B------:R-:W-:Y:S01]  /*13b30*/  ISETP.LT.AND P1, PT, R125, UR4, !P0 ;  /* 0x000000047d007c0c */ /* 0x000fe2000c721270 */
[----:B------:R2:W-:Y:S01]  /*13b40*/  @P5 STG.E.128 [R28.64], R8 ;  /* 0x000000081c005986 */ /* 0x0005e2000c101d0a */
[----:B------:R-:W-:Y:S02]  /*13b50*/  ISETP.LT.AND P5, PT, R2, UR4, !P0 ;  /* 0x0000000402007c0c */ /* 0x000fe4000c7a1270 */
[C---:B------:R-:W-:Y:S01]  /*13b60*/  LOP3.LUT R2, R231.reuse, 0x24, RZ, 0xfc, !PT ;  /* 0x00000024e7027812 */ /* 0x040fe200078efcff */
[----:B----4-:R4:W-:Y:S03]  /*13b70*/  @P4 STG.E.128 [R30.64], R4 ;  /* 0x000000041e004986 */ /* 0x0109e6000c101d0a */
[----:B------:R-:W-:Y:S01]  /*13b80*/  ISETP.LT.AND P4, PT, R2, UR4, !P0 ;  /* 0x0000000402007c0c */ /* 0x000fe2000c781270 */
[----:B------:R-:W-:Y:S01]  /*13b90*/  LDS.128 R28, [R0+0x1080] ;  /* 0x00108000001c7984 */ /* 0x000fe20000000c00 */
[----:B------:R-:W-:Y:S01]  /*13ba0*/  LOP3.LUT R2, R231, 0x28, RZ, 0xfc, !PT ;  /* 0x00000028e7027812 */ /* 0x000fe200078efcff */
[----:B-1----:R-:W-:Y:S01]  /*13bb0*/  IMAD.WIDE R16, R45, R124, c[0x0][0x170] ;  /* 0x00005c002d107625 */ /* 0x002fe200078e027c */
[----:B------:R-:W-:-:S02]  /*13bc0*/  IADD3 R19, R3, 0xdc0, RZ ;  /* 0x00000dc003137810 */ /* 0x000fc40007ffe0ff */
[----:B---3--:R-:W-:Y:S02]  /*13bd0*/  IADD3 R15, R3, 0x1e40, RZ ;  /* 0x00001e40030f7810 */ /* 0x008fe40007ffe0ff */
[----:B-----5:R-:W-:Y:S01]  /*13be0*/  @P3 STG.E.128 [R16.64], R80 ;  /* 0x0000005010003986 */ /* 0x020fe2000c101d0a */
[-C--:B------:R-:W-:Y:S01]  /*13bf0*/  IMAD.WIDE R12, R19, R124.reuse, c[0x0][0x170] ;  /* 0x00005c00130c7625 */ /* 0x080fe200078e027c */
[----:B------:R-:W-:Y:S02]  /*13c00*/  ISETP.LT.AND P3, PT, R2, UR4, !P0 ;  /* 0x0000000402007c0c */ /* 0x000fe4000c761270 */
[----:B--2---:R-:W-:Y:S02]  /*13c10*/  IADD3 R9, R3, 0x1080, RZ ;  /* 0x0000108003097810 */ /* 0x004fe40007ffe0ff */
[----:B------:R-:W-:Y:S01]  /*13c20*/  LOP3.LUT R2, R231, 0x2c, RZ, 0xfc, !PT ;  /* 0x0000002ce7027812 */ /* 0x000fe200078efcff */
[----:B------:R1:W-:Y:S01]  /*13c30*/  @P2 STG.E.128 [R12.64], R68 ;  /* 0x000000440c002986 */ /* 0x0003e2000c101d0a */
[----:B------:R-:W-:Y:S01]  /*13c40*/  IADD3 R11, R3, 0x1340, RZ ;  /* 0x00001340030b7810 */ /* 0x000fe20007ffe0ff */
[----:B------:R-:W-:Y:S01]  /*13c50*/  IMAD.WIDE R8, R9, R124, c[0x0][0x170] ;  /* 0x00005c0009087625 */ /* 0x000fe200078e027c */
[----:B------:R-:W-:-:S02]  /*13c60*/  ISETP.LT.AND P2, PT, R2, UR4, !P0 ;  /* 0x0000000402007c0c */ /* 0x000fc4000c741270 */
[----:B------:R-:W-:Y:S01]  /*13c70*/  LOP3.LUT R2, R231, 0x30, RZ, 0xfc, !PT ;  /* 0x00000030e7027812 */ /* 0x000fe200078efcff */
[-C--:B----4-:R-:W-:Y:S01]  /*13c80*/  IMAD.WIDE R4, R11, R124.reuse, c[0x0][0x170] ;  /* 0x00005c000b047625 */ /* 0x090fe200078e027c */
[----:B------:R-:W-:Y:S01]  /*13c90*/  IADD3 R7, R3, 0x1600, RZ ;  /* 0x0000160003077810 */ /* 0x000fe20007ffe0ff */
[----:B------:R2:W-:Y:S01]  /*13ca0*/  @P1 STG.E.128 [R8.64], R32 ;  /* 0x0000002008001986 */ /* 0x0005e2000c101d0a */
[----:B------:R-:W-:Y:S02]  /*13cb0*/  ISETP.LT.AND P1, PT, R2, UR4, !P0 ;  /* 0x0000000402007c0c */ /* 0x000fe4000c721270 */
[----:B------:R-:W-:Y:S01]  /*13cc0*/  LOP3.LUT R2, R231, 0x34, RZ, 0xfc, !PT ;  /* 0x00000034e7027812 */ /* 0x000fe200078efcff */
[-C--:B------:R-:W-:Y:S01]  /*13cd0*/  IMAD.WIDE R6, R7, R124.reuse, c[0x0][0x170] ;  /* 0x00005c0007067625 */ /* 0x080fe200078e027c */
[----:B------:R3:W-:Y:S01]  /*13ce0*/  @P6 STG.E.128 [R4.64], R24 ;  /* 0x0000001804006986 */ /* 0x0007e2000c101d0a */
[----:B------:R-:W-:Y:S02]  /*13cf0*/  IADD3 R11, R3, 0x18c0, RZ ;  /* 0x000018c0030b7810 */ /* 0x000fe40007ffe0ff */
[----:B------:R-:W-:Y:S01]  /*13d00*/  ISETP.LT.AND P6, PT, R2, UR4, !P0 ;  /* 0x0000000402007c0c */ /* 0x000fe2000c7c1270 */
[----:B------:R4:W-:Y:S01]  /*13d10*/  @P5 STG.E.128 [R6.64], R60 ;  /* 0x0000003c06005986 */ /* 0x0009e2000c101d0a */
[----:B------:R-:W-:Y:S01]  /*13d20*/  LOP3.LUT R2, R231, 0x38, RZ, 0xfc, !PT ;  /* 0x00000038e7027812 */ /* 0x000fe200078efcff */
[----:B------:R-:W-:Y:S01]  /*13d30*/  IMAD.WIDE R10, R11, R124, c[0x0][0x170] ;  /* 0x00005c000b0a7625 */ /* 0x000fe200078e027c */
[----:B-1----:R-:W-:Y:S01]  /*13d40*/  IADD3 R13, R3, 0x1b80, RZ ;  /* 0x00001b80030d7810 */ /* 0x002fe20007ffe0ff */
[----:B------:R-:W-:Y:S01]  /*13d50*/  LDS.128 R24, [R0+0x840] ;  /* 0x0008400000187984 */ /* 0x000fe20000000c00 */
[----:B------:R-:W-:-:S02]  /*13d60*/  ISETP.LT.AND P5, PT, R2, UR4, !P0 ;  /* 0x0000000402007c0c */ /* 0x000fc4000c7a1270 */
[----:B------:R-:W-:Y:S01]  /*13d70*/  LOP3.LUT R2, R231, 0x3c, RZ, 0xfc, !PT ;  /* 0x0000003ce7027812 */ /* 0x000fe200078efcff */
[----:B------:R1:W-:Y:S01]  /*13d80*/  @P4 STG.E.128 [R10.64], R40 ;  /* 0x000000280a004986 */ /* 0x0003e2000c101d0a */
[-C--:B--2---:R-:W-:Y:S01]  /*13d90*/  IMAD.WIDE R8, R13, R124.reuse, c[0x0][0x170] ;  /* 0x00005c000d087625 */ /* 0x084fe200078e027c */
[----:B------:R-:W-:Y:S02]  /*13da0*/  IADD3 R13, R3, 0x23c0, RZ ;  /* 0x000023c0030d7810 */ /* 0x000fe40007ffe0ff */
[----:B------:R-:W-:Y:S02]  /*13db0*/  ISETP.LT.AND P4, PT, R2, UR4, !P0 ;  /* 0x0000000402007c0c */ /* 0x000fe4000c781270 */
[----:B------:R-:W-:Y:S01]  /*13dc0*/  LOP3.LUT R2, R231, 0x40, RZ, 0xfc, !PT ;  /* 0x00000040e7027812 */ /* 0x000fe200078efcff */
[----:B---3--:R-:W-:Y:S01]  /*13dd0*/  IMAD.WIDE R4, R15, R124, c[0x0][0x170] ;  /* 0x00005c000f047625 */ /* 0x008fe200078e027c */
[----:B------:R2:W-:Y:S01]  /*13de0*/  @P3 STG.E.128 [R8.64], R36 ;  /* 0x0000002408003986 */ /* 0x0005e2000c101d0a */
[----:B------:R-:W-:-:S02]  /*13df0*/  IADD3 R15, R3, 0x2680, RZ ;  /* 0x00002680030f7810 */ /* 0x000fc40007ffe0ff */
[----:B----4-:R-:W-:Y:S01]  /*13e00*/  IADD3 R7, R3, 0x2100, RZ ;  /* 0x0000210003077810 */ /* 0x010fe20007ffe0ff */
[----:B------:R3:W-:Y:S01]  /*13e10*/  @P2 STG.E.128 [R4.64], R20 ;  /* 0x0000001404002986 */ /* 0x0007e2000c101d0a */
[----:B------:R-:W-:Y:S02]  /*13e20*/  ISETP.LT.AND P3, PT, R2, UR4, !P0 ;  /* 0x0000000402007c0c */ /* 0x000fe4000c761270 */
[----:B------:R-:W-:Y:S01]  /*13e30*/  LOP3.LUT R2, R231, 0x44, RZ, 0xfc, !PT ;  /* 0x00000044e7027812 */ /* 0x000fe200078efcff */
[-C--:B------:R-:W-:Y:S01]  /*13e40*/  IMAD.WIDE R6, R7, R124.reuse, c[0x0][0x170] ;  /* 0x00005c0007067625 */ /* 0x080fe200078e027c */
[----:B------:R-:W4:Y:S01]  /*13e50*/  LDS.128 R20, [R0] ;  /* 0x0000000000147984 */ /* 0x000f220000000c00 */
[----:B------:R-:W-:Y:S02]  /*13e60*/  LOP3.LUT R12, R231, 0x58, RZ, 0xfc, !PT ;  /* 0x00000058e70c7812 */ /* 0x000fe400078efcff */
[----:B------:R-:W-:Y:S01]  /*13e70*/  ISETP.LT.AND P2, PT, R2, UR4, !P0 ;  /* 0x0000000402007c0c */ /* 0x000fe2000c741270 */
[----:B-1----:R-:W-:Y:S01]  /*13e80*/  IMAD.WIDE R10, R13, R124, c[0x0][0x170] ;  /* 0x00005c000d0a7625 */ /* 0x002fe200078e027c */
[----:B------:R-:W-:Y:S01]  /*13e90*/  LOP3.LUT R2, R231, 0x48, RZ, 0xfc, !PT ;  /* 0x00000048e7027812 */ /* 0x000fe200078efcff */
[----:B------:R1:W-:Y:S01]  /*13ea0*/  @P1 STG.E.128 [R6.64], R84 ;  /* 0x0000005406001986 */ /* 0x0003e2000c101d0a */
[----:B------:R-:W-:-:S02]  /*13eb0*/  IADD3 R13, R3, 0x2c00, RZ ;  /* 0x00002c00030d7810 */ /* 0x000fc40007ffe0ff */
[----:B------:R-:W-:Y:S01]  /*13ec0*/  ISETP.LT.AND P1, PT, R2, UR4, !P0 ;  /* 0x0000000402007c0c */ /* 0x000fe2000c721270 */
[-C--:B--2---:R-:W-:Y:S01]  /*13ed0*/  IMAD.WIDE R8, R15, R124.reuse, c[0x0][0x170] ;  /* 0x00005c000f087625 */ /* 0x084fe200078e027c */
[----:B------:R-:W-:Y:S01]  /*13ee0*/  LOP3.LUT R2, R231, 0x4c, RZ, 0xfc, !PT ;  /* 0x0000004ce7027812 */ /* 0x000fe200078efcff */
[----:B------:R2:W-:Y:S01]  /*13ef0*/  @P6 STG.E.128 [R10.64], R72 ;  /* 0x000000480a006986 */ /* 0x0005e2000c101d0a */
[----:B---3--:R-:W-:Y:S02]  /*13f00*/  IADD3 R5, R3, 0x2940, RZ ;  /* 0x0000294003057810 */ /* 0x008fe40007ffe0ff */
[----:B------:R-:W-:Y:S01]  /*13f10*/  ISETP.LT.AND P6, PT, R2, UR4, !P0 ;  /* 0x0000000402007c0c */ /* 0x000fe2000c7c1270 */
[----:B------:R3:W-:Y:S01]  /*13f20*/  @P5 STG.E.128 [R8.64], R56 ;  /* 0x0000003808005986 */ /* 0x0007e2000c101d0a */
[----:B------:R-:W-:Y:S01]  /*13f30*/  LOP3.LUT R2, R231, 0x50, RZ, 0xfc, !PT ;  /* 0x00000050e7027812 */ /* 0x000fe200078efcff */
[----:B------:R-:W-:Y:S01]  /*13f40*/  IMAD.WIDE R4, R5, R124, c[0x0][0x170] ;  /* 0x00005c0005047625 */ /* 0x000fe200078e027c */
[----:B------:R-:W-:-:S02]  /*13f50*/  IADD3 R15, R3, 0x2ec0, RZ ;  /* 0x00002ec0030f7810 */ /* 0x000fc40007ffe0ff */
[----:B------:R-:W-:Y:S02]  /*13f60*/  ISETP.LT.AND P5, PT, R2, UR4, !P0 ;  /* 0x0000000402007c0c */ /* 0x000fe4000c7a1270 */
[----:B------:R-:W-:Y:S01]  /*13f70*/  LOP3.LUT R2, R231, 0x54, RZ, 0xfc, !PT ;  /* 0x00000054e7027812 */ /* 0x000fe200078efcff */
[-C--:B-1----:R-:W-:Y:S01]  /*13f80*/  IMAD.WIDE R6, R13, R124.reuse, c[0x0][0x170] ;  /* 0x00005c000d067625 */ /* 0x082fe200078e027c */
[----:B------:R1:W-:Y:S01]  /*13f90*/  @P4 STG.E.128 [R4.64], R52 ;  /* 0x0000003404004986 */ /* 0x0003e2000c101d0a */
[----:B------:R-:W-:Y:S02]  /*13fa0*/  IADD3 R13, R3, 0x3440, RZ ;  /* 0x00003440030d7810 */ /* 0x000fe40007ffe0ff */
[----:B------:R-:W-:Y:S01]  /*13fb0*/  ISETP.LT.AND P4, PT, R2, UR4, !P0 ;  /* 0x0000000402007c0c */ /* 0x000fe2000c781270 */
[----:B------:R5:W-:Y:S01]  /*13fc0*/  @P3 STG.E.128 [R6.64], R100 ;  /* 0x0000006406003986 */ /* 0x000be2000c101d0a */
[----:B--2---:R-:W-:Y:S01]  /*13fd0*/  IMAD.WIDE R10, R15, R124, c[0x0][0x170] ;  /* 0x00005c000f0a7625 */ /* 0x004fe200078e027c */
[----:B------:R-:W-:-:S02]  /*13fe0*/  LOP3.LUT R2, R231, 0x5c, RZ, 0xfc, !PT ;  /* 0x0000005ce7027812 */ /* 0x000fc400078efcff */
[C---:B------:R-:W-:Y:S02]  /*13ff0*/  IADD3 R15, R3.reuse, 0x3700, RZ ;  /* 0x00003700030f7810 */ /* 0x040fe40007ffe0ff */
[----:B---3--:R-:W-:Y:S01]  /*14000*/  IADD3 R9, R3, 0x3180, RZ ;  /* 0x0000318003097810 */ /* 0x008fe20007ffe0ff */
[----:B------:R2:W-:Y:S01]  /*14010*/  @P2 STG.E.128 [R10.64], R96 ;  /* 0x000000600a002986 */ /* 0x0005e2000c101d0a */
[----:B------:R-:W-:Y:S02]  /*14020*/  ISETP.LT.AND P3, PT, R12, UR4, !P0 ;  /* 0x000000040c007c0c */ /* 0x000fe4000c761270 */
[----:B------:R-:W-:Y:S02]  /*14030*/  ISETP.LT.AND P2, PT, R2, UR4, !P0 ;  /* 0x0000000402007c0c */ /* 0x000fe4000c741270 */
[----:B------:R-:W-:Y:S01]  /*14040*/  LOP3.LUT R2, R231, 0x60, RZ, 0xfc, !PT ;  /* 0x00000060e7027812 */ /* 0x000fe200078efcff */
[----:B-1----:R-:W-:Y:S01]  /*14050*/  IMAD.WIDE R4, R9, R124, c[0x0][0x170] ;  /* 0x00005c0009047625 */ /* 0x002fe200078e027c */
[----:B------:R-:W-:-:S02]  /*14060*/  LOP3.LUT R12, R231, 0x64, RZ, 0xfc, !PT ;  /* 0x00000064e70c7812 */ /* 0x000fc400078efcff */
[----:B------:R-:W-:Y:S01]  /*14070*/  IADD3 R17, R3, 0x5280, RZ ;  /* 0x0000528003117810 */ /* 0x000fe20007ffe0ff */
[-C--:B------:R-:W-:Y:S01]  /*14080*/  IMAD.WIDE R8, R13, R124.reuse, c[0x0][0x170] ;  /* 0x00005c000d087625 */ /* 0x080fe200078e027c */
[----:B------:R-:W-:Y:S01]  /*14090*/  IADD3 R13, R3, 0x3c80, RZ ;  /* 0x00003c80030d7810 */ /* 0x000fe20007ffe0ff */
[----:B------:R1:W-:Y:S01]  /*140a0*/  @P1 STG.E.128 [R4.64], R92 ;  /* 0x0000005c04001986 */ /* 0x0003e2000c101d0a */
[----:B------:R-:W-:Y:S01]  /*140b0*/  ISETP.LT.AND P1, PT, R2, UR4, !P0 ;  /* 0x0000000402007c0c */ /* 0x000fe2000c721270 */
[----:B-----5:R-:W-:Y:S01]  /*140c0*/  IMAD.WIDE R6, R15, R124, c[0x0][0x170] ;  /* 0x00005c000f067625 */ /* 0x020fe200078e027c */
[----:B------:R-:W-:Y:S01]  /*140d0*/  LOP3.LUT R2, R231, 0x68, RZ, 0xfc, !PT ;  /* 0x00000068e7027812 */ /* 0x000fe200078efcff */
[----:B------:R3:W-:Y:S01]  /*140e0*/  @P6 STG.E.128 [R8.64], R88 ;  /* 0x0000005808006986 */ /* 0x0007e2000c101d0a */
[----:B--2---:R-:W-:Y:S02]  /*140f0*/  IADD3 R11, R3, 0x39c0, RZ ;  /* 0x000039c0030b7810 */ /* 0x004fe40007ffe0ff */
[----:B------:R-:W-:Y:S01]  /*14100*/  LOP3.LUT R10, R231, 0x70, RZ, 0xfc, !PT ;  /* 0x00000070e70a7812 */ /* 0x000fe200078efcff */
[----:B------:R2:W-:Y:S01]  /*14110*/  @P5 STG.E.128 [R6.64], R120 ;  /* 0x0000007806005986 */ /* 0x0005e2000c101d0a */
[----:B------:R-:W-:-:S02]  /*14120*/  ISETP.LT.AND P5, PT, R2, UR4, !P0 ;  /* 0x0000000402007c0c */ /* 0x000fc4000c7a1270 */
[C---:B------:R-:W-:Y:S02]  /*14130*/  LOP3.LUT R2, R231.reuse, 0x6c, RZ, 0xfc, !PT ;  /* 0x0000006ce7027812 */ /* 0x040fe400078efcff */
[----:B------:R-:W-:Y:S02]  /*14140*/  ISETP.LT.AND P6, PT, R12, UR4, !P0 ;  /* 0x000000040c007c0c */ /* 0x000fe4000c7c1270 */
[----:B------:R-:W-:Y:S02]  /*14150*/  LOP3.LUT R12, R231, 0x78, RZ, 0xfc, !PT ;  /* 0x00000078e70c7812 */ /* 0x000fe400078efcff */
[----:B------:R-:W-:Y:S01]  /*14160*/  IADD3 R15, R3, 0x4fc0, RZ ;  /* 0x00004fc0030f7810 */ /* 0x000fe20007ffe0ff */
[----:B-1----:R-:W-:Y:S01]  /*14170*/  IMAD.WIDE R4, R11, R124, c[0x0][0x170] ;  /* 0x00005c000b047625 */ /* 0x002fe200078e027c */
[C---:B------:R-:W-:Y:S02]  /*14180*/  IADD3 R11, R3.reuse, 0x4200, RZ ;  /* 0x00004200030b7810 */ /* 0x040fe40007ffe0ff */
[----:B---3--:R-:W-:-:S02]  /*14190*/  IADD3 R9, R3, 0x3f40, RZ ;  /* 0x00003f4003097810 */ /* 0x008fc40007ffe0ff */
[----:B------:R1:W-:Y:S01]  /*141a0*/  @P4 STG.E.128 [R4.64], R112 ;  /* 0x0000007004004986 */ /* 0x0003e2000c101d0a */
[----:B------:R-:W-:Y:S01]  /*141b0*/  ISETP.LT.AND P4, PT, R2, UR4, !P0 ;  /* 0x0000000402007c0c */ /* 0x000fe2000c781270 */
[-C--:B--2---:R-:W-:Y:S01]  /*141c0*/  IMAD.WIDE R6, R13, R124.reuse, c[0x0][0x170] ;  /* 0x00005c000d067625 */ /* 0x084fe200078e027c */
[----:B------:R-:W-:Y:S02]  /*141d0*/  IADD3 R13, R3, 0x44c0, RZ ;  /* 0x000044c0030d7810 */ /* 0x000fe40007ffe0ff */
[----:B------:R-:W-:Y:S01]  /*141e0*/  LOP3.LUT R2, R231, 0x74, RZ, 0xfc, !PT ;  /* 0x00000074e7027812 */ /* 0x000fe200078efcff */
[-C--:B------:R-:W-:Y:S01]  /*141f0*/  IMAD.WIDE R8, R9, R124.reuse, c[0x0][0x170] ;  /* 0x00005c0009087625 */ /* 0x080fe200078e027c */
[----:B------:R2:W-:Y:S01]  /*14200*/  @P3 STG.E.128 [R6.64], R104 ;  /* 0x0000006806003986 */ /* 0x0005e2000c101d0a */
[----:B------:R-:W-:Y:S02]  /*14210*/  ISETP.LT.AND P3, PT, R10, UR4, !P0 ;  /* 0x000000040a007c0c */ /* 0x000fe4000c761270 */
[----:B------:R-:W-:Y:S01]  /*14220*/  IMAD.WIDE R10, R11, R124, c[0x0][0x170] ;  /* 0x00005c000b0a7625 */ /* 0x000fe200078e027c */
[----:B------:R-:W-:Y:S01]  /*14230*/  LOP3.LUT R231, R231, 0x7c, RZ, 0xfc, !PT ;  /* 0x0000007ce7e77812 */ /* 0x000fe200078efcff */
[----:B------:R3:W-:Y:S01]  /*14240*/  @P2 STG.E.128 [R8.64], R108 ;  /* 0x0000006c08002986 */ /* 0x0007e2000c101d0a */
[----:B------:R-:W-:-:S03]  /*14250*/  ISETP.LT.AND P2, PT, R2, UR4, !P0 ;  /* 0x0000000402007c0c */ /* 0x000fc6000c741270 */
[----:B------:R5:W-:Y:S01]  /*14260*/  @P1 STG.E.128 [R10.64], R144 ;  /* 0x000000900a001986 */ /* 0x000be2000c101d0a */
[----:B-1----:R-:W-:Y:S01]  /*14270*/  IMAD.WIDE R4, R13, R124, c[0x0][0x170] ;  /* 0x00005c000d047625 */ /* 0x002fe200078e027c */
[----:B------:R-:W-:Y:S02]  /*14280*/  ISETP.LT.AND P1, PT, R12, UR4, !P0 ;  /* 0x000000040c007c0c */ /* 0x000fe4000c721270 */
[----:B------:R-:W-:Y:S02]  /*14290*/  ISETP.LT.AND P0, PT, R231, UR4, !P0 ;  /* 0x00000004e7007c0c */ /* 0x000fe4000c701270 */
[C---:B------:R-:W-:Y:S01]  /*142a0*/  IADD3 R13, R3.reuse, 0x4d00, RZ ;  /* 0x00004d00030d7810 */ /* 0x040fe20007ffe0ff */
[----:B------:R1:W-:Y:S01]  /*142b0*/  @P6 STG.E.128 [R4.64], R116 ;  /* 0x0000007404006986 */ /* 0x0003e2000c101d0a */
[C---:B--2---:R-:W-:Y:S02]  /*142c0*/  IADD3 R7, R3.reuse, 0x4780, RZ ;  /* 0x0000478003077810 */ /* 0x044fe40007ffe0ff */
[----:B---3--:R-:W-:-:S03]  /*142d0*/  IADD3 R9, R3, 0x4a40, RZ ;  /* 0x00004a4003097810 */ /* 0x008fc60007ffe0ff */
[----:B------:R-:W-:-:S04]  /*142e0*/  IMAD.WIDE R6, R7, R124, c[0x0][0x170] ;  /* 0x00005c0007067625 */ /* 0x000fc800078e027c */
[-C--:B------:R-:W-:Y:S01]  /*142f0*/  IMAD.WIDE R8, R9, R124.reuse, c[0x0][0x170] ;  /* 0x00005c0009087625 */ /* 0x080fe200078e027c */
[----:B------:R1:W-:Y:S03]  /*14300*/  @P5 STG.E.128 [R6.64], R64 ;  /* 0x0000004006005986 */ /* 0x0003e6000c101d0a */
[-C--:B-----5:R-:W-:Y:S01]  /*14310*/  IMAD.WIDE R10, R13, R124.reuse, c[0x0][0x170] ;  /* 0x00005c000d0a7625 */ /* 0x0a0fe200078e027c */
[----:B------:R1:W-:Y:S03]  /*14320*/  @P4 STG.E.128 [R8.64], R48 ;  /* 0x0000003008004986 */ /* 0x0003e6000c101d0a */
[-C--:B------:R-:W-:Y:S01]  /*14330*/  IMAD.WIDE R12, R15, R124.reuse, c[0x0][0x170] ;  /* 0x00005c000f0c7625 */ /* 0x080fe200078e027c */
[----:B----4-:R1:W-:Y:S03]  /*14340*/  @P3 STG.E.128 [R10.64], R20 ;  /* 0x000000140a003986 */ /* 0x0103e6000c101d0a */
[----:B------:R-:W-:Y:S01]  /*14350*/  IMAD.WIDE R14, R17, R124, c[0x0][0x170] ;  /* 0x00005c00110e7625 */ /* 0x000fe200078e027c */
[----:B------:R1:W-:Y:S04]  /*14360*/  @P2 STG.E.128 [R12.64], R24 ;  /* 0x000000180c002986 */ /* 0x0003e8000c101d0a */
[----:B------:R1:W-:Y:S01]  /*14370*/  @P1 STG.E.128 [R14.64], R28 ;  /* 0x0000001c0e001986 */ /* 0x0003e2000c101d0a */
[----:B------:R-:W-:Y:S05]  /*14380*/  @!P0 EXIT ;  /* 0x000000000000894d */ /* 0x000fea0003800000 */
[----:B-1----:R-:W1:Y:S01]  /*14390*/  LDS.128 R4, [R0+0x18c0] ;  /* 0x0018c00000047984 */ /* 0x002e620000000c00 */
[----:B------:R-:W-:-:S05]  /*143a0*/  IADD3 R125, R3, 0x5540, RZ ;  /* 0x00005540037d7810 */ /* 0x000fca0007ffe0ff */
[----:B------:R-:W-:-:S05]  /*143b0*/  IMAD.WIDE R124, R125, R124, c[0x0][0x170] ;  /* 0x00005c007d7c7625 */ /* 0x000fca00078e027c */
[----:B-1----:R-:W-:Y:S01]  /*143c0*/  STG.E.128 [R124.64], R4 ;  /* 0x000000047c007986 */ /* 0x002fe2000c101d0a */
[----:B------:R-:W-:Y:S05]  /*143d0*/  EXIT ;  /* 0x000000000000794d */ /* 0x000fea0003800000 */
.L_x_2:
[----:B------:R-:W-:-:S00]  /*143e0*/  BRA `(.L_x_2) ;  /* 0xfffffff000007947 */ /* 0x000fc0000383ffff */
[----:B------:R-:W-:-:S00]  /*143f0*/  NOP ;  /* 0x0000000000007918 */ /* 0x000fc00000000000 */
        /* <DEDUP_REMOVED lines=8> */
.L_x_3:


//--------------------- .nv.shared.triton_mm      --------------------------
	.section	.nv.shared.triton_mm,"aw",@nobits
	.align	16
